//
// Generated by NVIDIA NVVM Compiler
//
// Compiler Build ID: CL-36424714
// Cuda compilation tools, release 13.0, V13.0.88
// Based on NVVM 20.0.0
//

.version 9.0
.target sm_100
.address_size 64

	// .globl	_Z13findMaxKernelPiS_i
// _ZZ15countSortKernelPiS_iiE5count has been demoted
.extern .shared .align 16 .b8 sharedData[];

.visible .entry _Z13findMaxKernelPiS_i(
	.param .u64 .ptr .align 1 _Z13findMaxKernelPiS_i_param_0,
	.param .u64 .ptr .align 1 _Z13findMaxKernelPiS_i_param_1,
	.param .u32 _Z13findMaxKernelPiS_i_param_2
)
{
	.reg .pred 	%p<8>;
	.reg .b32 	%r<23>;
	.reg .b64 	%rd<9>;

	ld.param.u64 	%rd1, [_Z13findMaxKernelPiS_i_param_0];
	ld.param.u64 	%rd2, [_Z13findMaxKernelPiS_i_param_1];
	ld.param.u32 	%r10, [_Z13findMaxKernelPiS_i_param_2];
	mov.u32 	%r1, %tid.x;
	mov.u32 	%r2, %ctaid.x;
	mov.u32 	%r22, %ntid.x;
	mad.lo.s32 	%r4, %r2, %r22, %r1;
	setp.ge.s32 	%p1, %r4, %r10;
	mov.b32 	%r21, -2147483648;
	@%p1 bra 	$L__BB0_2;
	cvta.to.global.u64 	%rd3, %rd1;
	mul.wide.s32 	%rd4, %r4, 4;
	add.s64 	%rd5, %rd3, %rd4;
	ld.global.u32 	%r21, [%rd5];
$L__BB0_2:
	shl.b32 	%r12, %r1, 2;
	mov.u32 	%r13, sharedData;
	add.s32 	%r7, %r13, %r12;
	st.shared.u32 	[%r7], %r21;
	bar.sync 	0;
	setp.lt.u32 	%p2, %r22, 2;
	@%p2 bra 	$L__BB0_6;
$L__BB0_3:
	shr.u32 	%r9, %r22, 1;
	setp.ge.u32 	%p3, %r1, %r9;
	add.s32 	%r14, %r9, %r4;
	setp.ge.s32 	%p4, %r14, %r10;
	or.pred  	%p5, %p3, %p4;
	@%p5 bra 	$L__BB0_5;
	ld.shared.u32 	%r15, [%r7];
	shl.b32 	%r16, %r9, 2;
	add.s32 	%r17, %r7, %r16;
	ld.shared.u32 	%r18, [%r17];
	max.s32 	%r19, %r15, %r18;
	st.shared.u32 	[%r7], %r19;
$L__BB0_5:
	bar.sync 	0;
	setp.gt.u32 	%p6, %r22, 3;
	mov.u32 	%r22, %r9;
	@%p6 bra 	$L__BB0_3;
$L__BB0_6:
	setp.ne.s32 	%p7, %r1, 0;
	@%p7 bra 	$L__BB0_8;
	ld.shared.u32 	%r20, [sharedData];
	cvta.to.global.u64 	%rd6, %rd2;
	mul.wide.u32 	%rd7, %r2, 4;
	add.s64 	%rd8, %rd6, %rd7;
	st.global.u32 	[%rd8], %r20;
$L__BB0_8:
	ret;

}
	// .globl	_Z15countSortKernelPiS_ii
.visible .entry _Z15countSortKernelPiS_ii(
	.param .u64 .ptr .align 1 _Z15countSortKernelPiS_ii_param_0,
	.param .u64 .ptr .align 1 _Z15countSortKernelPiS_ii_param_1,
	.param .u32 _Z15countSortKernelPiS_ii_param_2,
	.param .u32 _Z15countSortKernelPiS_ii_param_3
)
{
	.reg .pred 	%p<12>;
	.reg .b32 	%r<145>;
	.reg .b64 	%rd<30>;
	// demoted variable
	.shared .align 4 .b8 _ZZ15countSortKernelPiS_iiE5count[40];
	ld.param.u64 	%rd3, [_Z15countSortKernelPiS_ii_param_0];
	ld.param.u64 	%rd4, [_Z15countSortKernelPiS_ii_param_1];
	ld.param.u32 	%r31, [_Z15countSortKernelPiS_ii_param_2];
	ld.param.u32 	%r32, [_Z15countSortKernelPiS_ii_param_3];
	cvta.to.global.u64 	%rd1, %rd3;
	cvta.to.global.u64 	%rd2, %rd4;
	mov.u32 	%r144, %tid.x;
	setp.gt.u32 	%p1, %r144, 9;
	@%p1 bra 	$L__BB1_2;
	shl.b32 	%r33, %r144, 2;
	mov.u32 	%r34, _ZZ15countSortKernelPiS_iiE5count;
	add.s32 	%r35, %r34, %r33;
	mov.b32 	%r36, 0;
	st.shared.u32 	[%r35], %r36;
$L__BB1_2:
	bar.sync 	0;
	setp.le.s32 	%p2, %r31, %r144;
	@%p2 bra 	$L__BB1_5;
	mov.u32 	%r2, %ntid.x;
	mov.u32 	%r46, _ZZ15countSortKernelPiS_iiE5count;
	mov.u32 	%r136, %r144;
$L__BB1_4:
	mul.wide.s32 	%rd5, %r136, 4;
	add.s64 	%rd6, %rd1, %rd5;
	ld.global.u32 	%r37, [%rd6];
	div.s32 	%r38, %r37, %r32;
	mul.hi.s32 	%r39, %r38, 1717986919;
	shr.u32 	%r40, %r39, 31;
	shr.u32 	%r41, %r39, 2;
	add.s32 	%r42, %r41, %r40;
	mul.lo.s32 	%r43, %r42, 10;
	sub.s32 	%r44, %r38, %r43;
	shl.b32 	%r45, %r44, 2;
	add.s32 	%r47, %r46, %r45;
	atom.shared.add.u32 	%r48, [%r47], 1;
	add.s32 	%r136, %r136, %r2;
	setp.lt.s32 	%p3, %r136, %r31;
	@%p3 bra 	$L__BB1_4;
$L__BB1_5:
	setp.gt.u32 	%p4, %r144, 9;
	bar.sync 	0;
	@%p4 bra 	$L__BB1_7;
	ld.shared.u32 	%r49, [_ZZ15countSortKernelPiS_iiE5count];
	ld.shared.u32 	%r50, [_ZZ15countSortKernelPiS_iiE5count+4];
	add.s32 	%r51, %r50, %r49;
	st.shared.u32 	[_ZZ15countSortKernelPiS_iiE5count+4], %r51;
	ld.shared.u32 	%r52, [_ZZ15countSortKernelPiS_iiE5count+8];
	add.s32 	%r53, %r52, %r51;
	st.shared.u32 	[_ZZ15countSortKernelPiS_iiE5count+8], %r53;
	ld.shared.u32 	%r54, [_ZZ15countSortKernelPiS_iiE5count+12];
	add.s32 	%r55, %r54, %r53;
	st.shared.u32 	[_ZZ15countSortKernelPiS_iiE5count+12], %r55;
	ld.shared.u32 	%r56, [_ZZ15countSortKernelPiS_iiE5count+16];
	add.s32 	%r57, %r56, %r55;
	st.shared.u32 	[_ZZ15countSortKernelPiS_iiE5count+16], %r57;
	ld.shared.u32 	%r58, [_ZZ15countSortKernelPiS_iiE5count+20];
	add.s32 	%r59, %r58, %r57;
	st.shared.u32 	[_ZZ15countSortKernelPiS_iiE5count+20], %r59;
	ld.shared.u32 	%r60, [_ZZ15countSortKernelPiS_iiE5count+24];
	add.s32 	%r61, %r60, %r59;
	st.shared.u32 	[_ZZ15countSortKernelPiS_iiE5count+24], %r61;
	ld.shared.u32 	%r62, [_ZZ15countSortKernelPiS_iiE5count+28];
	add.s32 	%r63, %r62, %r61;
	st.shared.u32 	[_ZZ15countSortKernelPiS_iiE5count+28], %r63;
	ld.shared.u32 	%r64, [_ZZ15countSortKernelPiS_iiE5count+32];
	add.s32 	%r65, %r64, %r63;
	st.shared.u32 	[_ZZ15countSortKernelPiS_iiE5count+32], %r65;
	ld.shared.u32 	%r66, [_ZZ15countSortKernelPiS_iiE5count+36];
	add.s32 	%r67, %r66, %r65;
	st.shared.u32 	[_ZZ15countSortKernelPiS_iiE5count+36], %r67;
$L__BB1_7:
	bar.sync 	0;
	not.b32 	%r68, %r144;
	add.s32 	%r143, %r31, %r68;
	setp.lt.s32 	%p5, %r143, 0;
	@%p5 bra 	$L__BB1_15;
	mov.u32 	%r6, %ntid.x;
	div.u32 	%r7, %r143, %r6;
	and.b32  	%r69, %r7, 3;
	setp.eq.s32 	%p6, %r69, 3;
	@%p6 bra 	$L__BB1_12;
	sub.s32 	%r138, %r31, %r144;
	add.s32 	%r70, %r7, 1;
	and.b32  	%r71, %r70, 3;
	neg.s32 	%r137, %r71;
$L__BB1_10:
	.pragma "nounroll";
	add.s32 	%r72, %r138, -1;
	mul.wide.u32 	%rd7, %r72, 4;
	add.s64 	%rd8, %rd1, %rd7;
	ld.global.u32 	%r73, [%rd8];
	div.s32 	%r74, %r73, %r32;
	mul.hi.s32 	%r75, %r74, 1717986919;
	shr.u32 	%r76, %r75, 31;
	shr.u32 	%r77, %r75, 2;
	add.s32 	%r78, %r77, %r76;
	mul.lo.s32 	%r79, %r78, 10;
	sub.s32 	%r80, %r74, %r79;
	shl.b32 	%r81, %r80, 2;
	mov.u32 	%r82, _ZZ15countSortKernelPiS_iiE5count;
	add.s32 	%r83, %r82, %r81;
	atom.shared.add.u32 	%r84, [%r83], -1;
	mul.wide.s32 	%rd9, %r84, 4;
	add.s64 	%rd10, %rd2, %rd9;
	st.global.u32 	[%rd10+-4], %r73;
	sub.s32 	%r138, %r138, %r6;
	add.s32 	%r137, %r137, 1;
	setp.ne.s32 	%p7, %r137, 0;
	@%p7 bra 	$L__BB1_10;
	add.s32 	%r143, %r138, -1;
$L__BB1_12:
	setp.lt.u32 	%p8, %r7, 3;
	@%p8 bra 	$L__BB1_15;
	mul.lo.s32 	%r85, %r6, 3;
	sub.s32 	%r142, %r143, %r85;
	shl.b32 	%r17, %r6, 2;
	shl.b32 	%r86, %r6, 1;
	sub.s32 	%r141, %r143, %r86;
	sub.s32 	%r140, %r143, %r6;
$L__BB1_14:
	mul.wide.u32 	%rd11, %r143, 4;
	add.s64 	%rd12, %rd1, %rd11;
	ld.global.u32 	%r87, [%rd12];
	div.s32 	%r88, %r87, %r32;
	mul.hi.s32 	%r89, %r88, 1717986919;
	shr.u32 	%r90, %r89, 31;
	shr.u32 	%r91, %r89, 2;
	add.s32 	%r92, %r91, %r90;
	mul.lo.s32 	%r93, %r92, 10;
	sub.s32 	%r94, %r88, %r93;
	shl.b32 	%r95, %r94, 2;
	mov.u32 	%r96, _ZZ15countSortKernelPiS_iiE5count;
	add.s32 	%r97, %r96, %r95;
	atom.shared.add.u32 	%r98, [%r97], -1;
	mul.wide.s32 	%rd13, %r98, 4;
	add.s64 	%rd14, %rd2, %rd13;
	st.global.u32 	[%rd14+-4], %r87;
	sub.s32 	%r99, %r143, %r6;
	mul.wide.u32 	%rd15, %r140, 4;
	add.s64 	%rd16, %rd1, %rd15;
	ld.global.u32 	%r100, [%rd16];
	div.s32 	%r101, %r100, %r32;
	mul.hi.s32 	%r102, %r101, 1717986919;
	shr.u32 	%r103, %r102, 31;
	shr.u32 	%r104, %r102, 2;
	add.s32 	%r105, %r104, %r103;
	mul.lo.s32 	%r106, %r105, 10;
	sub.s32 	%r107, %r101, %r106;
	shl.b32 	%r108, %r107, 2;
	add.s32 	%r109, %r96, %r108;
	atom.shared.add.u32 	%r110, [%r109], -1;
	mul.wide.s32 	%rd17, %r110, 4;
	add.s64 	%rd18, %rd2, %rd17;
	st.global.u32 	[%rd18+-4], %r100;
	sub.s32 	%r111, %r99, %r6;
	mul.wide.u32 	%rd19, %r141, 4;
	add.s64 	%rd20, %rd1, %rd19;
	ld.global.u32 	%r112, [%rd20];
	div.s32 	%r113, %r112, %r32;
	mul.hi.s32 	%r114, %r113, 1717986919;
	shr.u32 	%r115, %r114, 31;
	shr.u32 	%r116, %r114, 2;
	add.s32 	%r117, %r116, %r115;
	mul.lo.s32 	%r118, %r117, 10;
	sub.s32 	%r119, %r113, %r118;
	shl.b32 	%r120, %r119, 2;
	add.s32 	%r121, %r96, %r120;
	atom.shared.add.u32 	%r122, [%r121], -1;
	mul.wide.s32 	%rd21, %r122, 4;
	add.s64 	%rd22, %rd2, %rd21;
	st.global.u32 	[%rd22+-4], %r112;
	sub.s32 	%r123, %r111, %r6;
	mul.wide.u32 	%rd23, %r142, 4;
	add.s64 	%rd24, %rd1, %rd23;
	ld.global.u32 	%r124, [%rd24];
	div.s32 	%r125, %r124, %r32;
	mul.hi.s32 	%r126, %r125, 1717986919;
	shr.u32 	%r127, %r126, 31;
	shr.u32 	%r128, %r126, 2;
	add.s32 	%r129, %r128, %r127;
	mul.lo.s32 	%r130, %r129, 10;
	sub.s32 	%r131, %r125, %r130;
	shl.b32 	%r132, %r131, 2;
	add.s32 	%r133, %r96, %r132;
	atom.shared.add.u32 	%r134, [%r133], -1;
	mul.wide.s32 	%rd25, %r134, 4;
	add.s64 	%rd26, %rd2, %rd25;
	st.global.u32 	[%rd26+-4], %r124;
	sub.s32 	%r143, %r123, %r6;
	sub.s32 	%r142, %r142, %r17;
	sub.s32 	%r141, %r141, %r17;
	sub.s32 	%r140, %r140, %r17;
	setp.gt.s32 	%p9, %r143, -1;
	@%p9 bra 	$L__BB1_14;
$L__BB1_15:
	setp.le.s32 	%p10, %r31, %r144;
	bar.sync 	0;
	@%p10 bra 	$L__BB1_18;
	mov.u32 	%r28, %ntid.x;
$L__BB1_17:
	mul.wide.s32 	%rd27, %r144, 4;
	add.s64 	%rd28, %rd2, %rd27;
	ld.global.u32 	%r135, [%rd28];
	add.s64 	%rd29, %rd1, %rd27;
	st.global.u32 	[%rd29], %r135;
	add.s32 	%r144, %r144, %r28;
	setp.lt.s32 	%p11, %r144, %r31;
	@%p11 bra 	$L__BB1_17;
$L__BB1_18:
	ret;

}


// ===== COMPILED SASS (sm_100) =====

	.target	sm_100

	.elftype	@"ET_EXEC"


//--------------------- .note.nv.tkinfo           --------------------------
	.section	.note.nv.tkinfo,"",@"SHT_NOTE"
	.sectionflags	@"SHF_NOTE_NV_TKINFO"
	.tkinfo
        /*0018*/ 	.word	0x00000002
        /*0030*/ 	.string	""
        /*0030*/ 	.string	"ptxas"
        /*0030*/ 	.string	"Cuda compilation tools, release 13.0, V13.0.88"
        /*0030*/ 	.string	"Build cuda_13.0.r13.0/compiler.36424714_0"
        /*0030*/ 	.string	"-arch sm_100 -m 64 "



//--------------------- .note.nv.cuinfo           --------------------------
	.section	.note.nv.cuinfo,"",@"SHT_NOTE"
	.sectionflags	@"SHF_NOTE_NV_CUINFO"
        /*0018*/ 	.short	0x0002
        /*001a*/ 	.short	0x0064
        /*001c*/ 	.short	0x0082
	.zero		2


//--------------------- .nv.info                  --------------------------
	.section	.nv.info,"",@"SHT_CUDA_INFO"
	.align	4


	//----- nvinfo : EIATTR_REGCOUNT
	.align		4
        /*0000*/ 	.byte	0x04, 0x2f
        /*0002*/ 	.short	(.L_1 - .L_0)
	.align		4
.L_0:
        /*0004*/ 	.word	index@(_Z13findMaxKernelPiS_i)
        /*0008*/ 	.word	0x0000000c


	//----- nvinfo : EIATTR_FRAME_SIZE
	.align		4
.L_1:
        /*000c*/ 	.byte	0x04, 0x11
        /*000e*/ 	.short	(.L_3 - .L_2)
	.align		4
.L_2:
        /*0010*/ 	.word	index@(_Z13findMaxKernelPiS_i)
        /*0014*/ 	.word	0x00000000


	//----- nvinfo : EIATTR_REGCOUNT
	.align		4
.L_3:
        /*0018*/ 	.byte	0x04, 0x2f
        /*001a*/ 	.short	(.L_5 - .L_4)
	.align		4
.L_4:
        /*001c*/ 	.word	index@(_Z15countSortKernelPiS_ii)
        /*0020*/ 	.word	0x0000001e


	//----- nvinfo : EIATTR_FRAME_SIZE
	.align		4
.L_5:
        /*0024*/ 	.byte	0x04, 0x11
        /*0026*/ 	.short	(.L_7 - .L_6)
	.align		4
.L_6:
        /*0028*/ 	.word	index@(_Z15countSortKernelPiS_ii)
        /*002c*/ 	.word	0x00000000


	//----- nvinfo : EIATTR_MIN_STACK_SIZE
	.align		4
.L_7:
        /*0030*/ 	.byte	0x04, 0x12
        /*0032*/ 	.short	(.L_9 - .L_8)
	.align		4
.L_8:
        /*0034*/ 	.word	index@(_Z15countSortKernelPiS_ii)
        /*0038*/ 	.word	0x00000000


	//----- nvinfo : EIATTR_MIN_STACK_SIZE
	.align		4
.L_9:
        /*003c*/ 	.byte	0x04, 0x12
        /*003e*/ 	.short	(.L_11 - .L_10)
	.align		4
.L_10:
        /*0040*/ 	.word	index@(_Z13findMaxKernelPiS_i)
        /*0044*/ 	.word	0x00000000
.L_11:


//--------------------- .nv.compat                --------------------------
	.section	.nv.compat,"",@"SHT_CUDA_COMPAT_INFO"
	.align	4
        /*0000*/ 	.byte	0x02, 0x09, 0x00, 0x00, 0x02, 0x02, 0x01, 0x00, 0x02, 0x05, 0x05, 0x00, 0x03, 0x07, 0x01, 0x01
        /*0010*/ 	.byte	0x02, 0x03, 0x00, 0x00, 0x02, 0x06, 0x01, 0x00, 0x04, 0x0b, 0x08, 0x00, 0x09, 0x00, 0x00, 0x00
        /*0020*/ 	.byte	0x00, 0x00, 0x00, 0x00


//--------------------- .nv.info._Z15countSortKernelPiS_ii --------------------------
	.section	.nv.info._Z15countSortKernelPiS_ii,"",@"SHT_CUDA_INFO"
	.sectionflags	@""
	.align	4


	//----- nvinfo : EIATTR_CUDA_API_VERSION
	.align		4
        /*0000*/ 	.byte	0x04, 0x37
        /*0002*/ 	.short	(.L_13 - .L_12)
.L_12:
        /*0004*/ 	.word	0x00000082


	//----- nvinfo : EIATTR_KPARAM_INFO
	.align		4
.L_13:
        /*0008*/ 	.byte	0x04, 0x17
        /*000a*/ 	.short	(.L_15 - .L_14)
.L_14:
        /*000c*/ 	.word	0x00000000
        /*0010*/ 	.short	0x0003
        /*0012*/ 	.short	0x0014
        /*0014*/ 	.byte	0x00, 0xf0, 0x11, 0x00


	//----- nvinfo : EIATTR_KPARAM_INFO
	.align		4
.L_15:
        /*0018*/ 	.byte	0x04, 0x17
        /*001a*/ 	.short	(.L_17 - .L_16)
.L_16:
        /*001c*/ 	.word	0x00000000
        /*0020*/ 	.short	0x0002
        /*0022*/ 	.short	0x0010
        /*0024*/ 	.byte	0x00, 0xf0, 0x11, 0x00


	//----- nvinfo : EIATTR_KPARAM_INFO
	.align		4
.L_17:
        /*0028*/ 	.byte	0x04, 0x17
        /*002a*/ 	.short	(.L_19 - .L_18)
.L_18:
        /*002c*/ 	.word	0x00000000
        /*0030*/ 	.short	0x0001
        /*0032*/ 	.short	0x0008
        /*0034*/ 	.byte	0x00, 0xf5, 0x21, 0x00


	//----- nvinfo : EIATTR_KPARAM_INFO
	.align		4
.L_19:
        /*0038*/ 	.byte	0x04, 0x17
        /*003a*/ 	.short	(.L_21 - .L_20)
.L_20:
        /*003c*/ 	.word	0x00000000
        /*0040*/ 	.short	0x0000
        /*0042*/ 	.short	0x0000
        /*0044*/ 	.byte	0x00, 0xf5, 0x21, 0x00


	//----- nvinfo : EIATTR_SPARSE_MMA_MASK
	.align		4
.L_21:
        /*0048*/ 	.byte	0x03, 0x50
        /*004a*/ 	.short	0x0000


	//----- nvinfo : EIATTR_MAXREG_COUNT
	.align		4
        /*004c*/ 	.byte	0x03, 0x1b
        /*004e*/ 	.short	0x00ff


	//----- nvinfo : EIATTR_NUM_BARRIERS
	.align		4
        /*0050*/ 	.byte	0x02, 0x4c
        /*0052*/ 	.byte	0x01
	.zero		1


	//----- nvinfo : EIATTR_MERCURY_ISA_VERSION
	.align		4
        /*0054*/ 	.byte	0x03, 0x5f
        /*0056*/ 	.short	0x0101


	//----- nvinfo : EIATTR_VRC_CTA_INIT_COUNT
	.align		4
        /*0058*/ 	.byte	0x02, 0x4a
	.zero		1
	.zero		1


	//----- nvinfo : EIATTR_EXIT_INSTR_OFFSETS
	.align		4
        /*005c*/ 	.byte	0x04, 0x1c
        /*005e*/ 	.short	(.L_23 - .L_22)


	//   ....[0]....
.L_22:
        /*0060*/ 	.word	0x00001400


	//   ....[1]....
        /*0064*/ 	.word	0x000014b0


	//----- nvinfo : EIATTR_CRS_STACK_SIZE
	.align		4
.L_23:
        /*0068*/ 	.byte	0x04, 0x1e
        /*006a*/ 	.short	(.L_25 - .L_24)
.L_24:
        /*006c*/ 	.word	0x00000000


	//----- nvinfo : EIATTR_CBANK_PARAM_SIZE
	.align		4
.L_25:
        /*0070*/ 	.byte	0x03, 0x19
        /*0072*/ 	.short	0x0018


	//----- nvinfo : EIATTR_PARAM_CBANK
	.align		4
        /*0074*/ 	.byte	0x04, 0x0a
        /*0076*/ 	.short	(.L_27 - .L_26)
	.align		4
.L_26:
        /*0078*/ 	.word	index@(.nv.constant0._Z15countSortKernelPiS_ii)
        /*007c*/ 	.short	0x0380
        /*007e*/ 	.short	0x0018


	//----- nvinfo : EIATTR_SW_WAR
	.align		4
.L_27:
        /*0080*/ 	.byte	0x04, 0x36
        /*0082*/ 	.short	(.L_29 - .L_28)
.L_28:
        /*0084*/ 	.word	0x00000008
.L_29:


//--------------------- .nv.info._Z13findMaxKernelPiS_i --------------------------
	.section	.nv.info._Z13findMaxKernelPiS_i,"",@"SHT_CUDA_INFO"
	.sectionflags	@""
	.align	4


	//----- nvinfo : EIATTR_CUDA_API_VERSION
	.align		4
        /*0000*/ 	.byte	0x04, 0x37
        /*0002*/ 	.short	(.L_31 - .L_30)
.L_30:
        /*0004*/ 	.word	0x00000082


	//----- nvinfo : EIATTR_KPARAM_INFO
	.align		4
.L_31:
        /*0008*/ 	.byte	0x04, 0x17
        /*000a*/ 	.short	(.L_33 - .L_32)
.L_32:
        /*000c*/ 	.word	0x00000000
        /*0010*/ 	.short	0x0002
        /*0012*/ 	.short	0x0010
        /*0014*/ 	.byte	0x00, 0xf0, 0x11, 0x00


	//----- nvinfo : EIATTR_KPARAM_INFO
	.align		4
.L_33:
        /*0018*/ 	.byte	0x04, 0x17
        /*001a*/ 	.short	(.L_35 - .L_34)
.L_34:
        /*001c*/ 	.word	0x00000000
        /*0020*/ 	.short	0x0001
        /*0022*/ 	.short	0x0008
        /*0024*/ 	.byte	0x00, 0xf5, 0x21, 0x00


	//----- nvinfo : EIATTR_KPARAM_INFO
	.align		4
.L_35:
        /*0028*/ 	.byte	0x04, 0x17
        /*002a*/ 	.short	(.L_37 - .L_36)
.L_36:
        /*002c*/ 	.word	0x00000000
        /*0030*/ 	.short	0x0000
        /*0032*/ 	.short	0x0000
        /*0034*/ 	.byte	0x00, 0xf5, 0x21, 0x00


	//----- nvinfo : EIATTR_SPARSE_MMA_MASK
	.align		4
.L_37:
        /*0038*/ 	.byte	0x03, 0x50
        /*003a*/ 	.short	0x0000


	//----- nvinfo : EIATTR_MAXREG_COUNT
	.align		4
        /*003c*/ 	.byte	0x03, 0x1b
        /*003e*/ 	.short	0x00ff


	//----- nvinfo : EIATTR_NUM_BARRIERS
	.align		4
        /*0040*/ 	.byte	0x02, 0x4c
        /*0042*/ 	.byte	0x01
	.zero		1


	//----- nvinfo : EIATTR_MERCURY_ISA_VERSION
	.align		4
        /*0044*/ 	.byte	0x03, 0x5f
        /*0046*/ 	.short	0x0101


	//----- nvinfo : EIATTR_VRC_CTA_INIT_COUNT
	.align		4
        /*0048*/ 	.byte	0x02, 0x4a
	.zero		1
	.zero		1


	//----- nvinfo : EIATTR_EXIT_INSTR_OFFSETS
	.align		4
        /*004c*/ 	.byte	0x04, 0x1c
        /*004e*/ 	.short	(.L_39 - .L_38)


	//   ....[0]....
.L_38:
        /*0050*/ 	.word	0x00000250


	//   ....[1]....
        /*0054*/ 	.word	0x000002d0


	//----- nvinfo : EIATTR_CBANK_PARAM_SIZE
	.align		4
.L_39:
        /*0058*/ 	.byte	0x03, 0x19
        /*005a*/ 	.short	0x0014


	//----- nvinfo : EIATTR_PARAM_CBANK
	.align		4
        /*005c*/ 	.byte	0x04, 0x0a
        /*005e*/ 	.short	(.L_41 - .L_40)
	.align		4
.L_40:
        /*0060*/ 	.word	index@(.nv.constant0._Z13findMaxKernelPiS_i)
        /*0064*/ 	.short	0x0380
        /*0066*/ 	.short	0x0014


	//----- nvinfo : EIATTR_SW_WAR
	.align		4
.L_41:
        /*0068*/ 	.byte	0x04, 0x36
        /*006a*/ 	.short	(.L_43 - .L_42)
.L_42:
        /*006c*/ 	.word	0x00000008
.L_43:


//--------------------- .nv.callgraph             --------------------------
	.section	.nv.callgraph,"",@"SHT_CUDA_CALLGRAPH"
	.align	4
	.sectionentsize	8
	.align		4
        /*0000*/ 	.word	0x00000000
	.align		4
        /*0004*/ 	.word	0xffffffff
	.align		4
        /*0008*/ 	.word	0x00000000
	.align		4
        /*000c*/ 	.word	0xfffffffe
	.align		4
        /*0010*/ 	.word	0x00000000
	.align		4
        /*0014*/ 	.word	0xfffffffd
	.align		4
        /*0018*/ 	.word	0x00000000
	.align		4
        /*001c*/ 	.word	0xfffffffc


//--------------------- .text._Z15countSortKernelPiS_ii --------------------------
	.section	.text._Z15countSortKernelPiS_ii,"ax",@progbits
	.align	128
        .global         _Z15countSortKernelPiS_ii
        .type           _Z15countSortKernelPiS_ii,@function
        .size           _Z15countSortKernelPiS_ii,(.L_x_17 - _Z15countSortKernelPiS_ii)
        .other          _Z15countSortKernelPiS_ii,@"STO_CUDA_ENTRY STV_DEFAULT"
_Z15countSortKernelPiS_ii:
.text._Z15countSortKernelPiS_ii:
[----:B------:R-:W-:Y:S01]  /*0000*/  LDC R1, c[0x0][0x37c] ;  /* 0x0000df00ff017b82 */ /* 0x000fe20000000800 */
[----:B------:R-:W0:Y:S01]  /*0010*/  S2R R6, SR_TID.X ;  /* 0x0000000000067919 */ /* 0x000e220000002100 */
[----:B------:R-:W1:Y:S01]  /*0020*/  LDCU UR4, c[0x0][0x390] ;  /* 0x00007200ff0477ac */ /* 0x000e620008000800 */
[----:B------:R-:W-:Y:S01]  /*0030*/  BSSY.RECONVERGENT B0, `(.L_x_0) ;  /* 0x000003b000007945 */ /* 0x000fe20003800200 */
[----:B------:R-:W2:Y:S01]  /*0040*/  LDCU.64 UR6, c[0x0][0x358] ;  /* 0x00006b00ff0677ac */ /* 0x000ea20008000a00 */
[----:B-1----:R-:W-:Y:S01]  /*0050*/  IMAD.U32 R9, RZ, RZ, UR4 ;  /* 0x00000004ff097e24 */ /* 0x002fe2000f8e00ff */
[----:B------:R-:W1:Y:S01]  /*0060*/  LDCU UR4, c[0x0][0x390] ;  /* 0x00007200ff0477ac */ /* 0x000e620008000800 */
[----:B0-----:R-:W-:-:S03]  /*0070*/  ISETP.GT.U32.AND P1, PT, R6, 0x9, PT ;  /* 0x000000090600780c */ /* 0x001fc60003f24070 */
[C---:B------:R-:W-:Y:S02]  /*0080*/  ISETP.GE.AND P2, PT, R6.reuse, R9, PT ;  /* 0x000000090600720c */ /* 0x040fe40003f46270 */
[----:B------:R-:W-:-:S08]  /*0090*/  ISETP.GT.U32.AND P0, PT, R6, 0x9, PT ;  /* 0x000000090600780c */ /* 0x000fd00003f04070 */
[----:B------:R-:W0:Y:S01]  /*00a0*/  @!P1 S2R R3, SR_CgaCtaId ;  /* 0x0000000000039919 */ /* 0x000e220000008800 */
[----:B------:R-:W-:-:S04]  /*00b0*/  @!P1 MOV R0, 0x400 ;  /* 0x0000040000009802 */ /* 0x000fc80000000f00 */
[----:B0-----:R-:W-:-:S05]  /*00c0*/  @!P1 LEA R3, R3, R0, 0x18 ;  /* 0x0000000003039211 */ /* 0x001fca00078ec0ff */
[----:B------:R-:W-:-:S05]  /*00d0*/  @!P1 IMAD R3, R6, 0x4, R3 ;  /* 0x0000000406039824 */ /* 0x000fca00078e0203 */
[----:B------:R0:W-:Y:S01]  /*00e0*/  @!P1 STS [R3], RZ ;  /* 0x000000ff03009388 */ /* 0x0001e20000000800 */
[----:B------:R-:W-:Y:S06]  /*00f0*/  BAR.SYNC.DEFER_BLOCKING 0x0 ;  /* 0x0000000000007b1d */ /* 0x000fec0000010000 */
[----:B-12---:R-:W-:Y:S05]  /*0100*/  @P2 BRA `(.L_x_1) ;  /* 0x0000000000b42947 */ /* 0x006fea0003800000 */
[----:B------:R-:W1:Y:S01]  /*0110*/  LDC R10, c[0x0][0x394] ;  /* 0x0000e500ff0a7b82 */ /* 0x000e620000000800 */
[----:B------:R-:W2:Y:S01]  /*0120*/  S2R R13, SR_CgaCtaId ;  /* 0x00000000000d7919 */ /* 0x000ea20000008800 */
[----:B------:R-:W-:-:S06]  /*0130*/  MOV R12, 0x400 ;  /* 0x00000400000c7802 */ /* 0x000fcc0000000f00 */
[----:B------:R-:W3:Y:S08]  /*0140*/  LDC R4, c[0x0][0x360] ;  /* 0x0000d800ff047b82 */ /* 0x000ef00000000800 */
[----:B------:R-:W4:Y:S01]  /*0150*/  LDC R5, c[0x0][0x394] ;  /* 0x0000e500ff057b82 */ /* 0x000f220000000800 */
[----:B-1----:R-:W-:-:S07]  /*0160*/  IABS R0, R10 ;  /* 0x0000000a00007213 */ /* 0x002fce0000000000 */
[----:B0-----:R-:W0:Y:S01]  /*0170*/  LDC.64 R2, c[0x0][0x380] ;  /* 0x0000e000ff027b82 */ /* 0x001e220000000a00 */
[----:B------:R-:W-:Y:S01]  /*0180*/  ISETP.NE.AND P1, PT, R10, RZ, PT ;  /* 0x000000ff0a00720c */ /* 0x000fe20003f25270 */
[----:B------:R-:W1:Y:S01]  /*0190*/  I2F.RP R7, R0 ;  /* 0x0000000000077306 */ /* 0x000e620000209400 */
[----:B------:R-:W-:-:S07]  /*01a0*/  LOP3.LUT R10, RZ, R10, RZ, 0x33, !PT ;  /* 0x0000000aff0a7212 */ /* 0x000fce00078e33ff */
[----:B-1----:R-:W1:Y:S02]  /*01b0*/  MUFU.RCP R7, R7 ;  /* 0x0000000700077308 */ /* 0x002e640000001000 */
[----:B-1----:R-:W-:Y:S01]  /*01c0*/  VIADD R8, R7, 0xffffffe ;  /* 0x0ffffffe07087836 */ /* 0x002fe20000000000 */
[----:B--2---:R-:W-:-:S05]  /*01d0*/  LEA R7, R13, R12, 0x18 ;  /* 0x0000000c0d077211 */ /* 0x004fca00078ec0ff */
[----:B------:R1:W2:Y:S02]  /*01e0*/  F2I.FTZ.U32.TRUNC.NTZ R9, R8 ;  /* 0x0000000800097305 */ /* 0x0002a4000021f000 */
[----:B-1----:R-:W-:Y:S01]  /*01f0*/  IMAD.MOV.U32 R8, RZ, RZ, RZ ;  /* 0x000000ffff087224 */ /* 0x002fe200078e00ff */
[----:B--2---:R-:W-:-:S05]  /*0200*/  IADD3 R11, PT, PT, RZ, -R9, RZ ;  /* 0x80000009ff0b7210 */ /* 0x004fca0007ffe0ff */
[----:B------:R-:W-:-:S04]  /*0210*/  IMAD R11, R11, R0, RZ ;  /* 0x000000000b0b7224 */ /* 0x000fc800078e02ff */
[----:B------:R-:W-:-:S04]  /*0220*/  IMAD.HI.U32 R8, R9, R11, R8 ;  /* 0x0000000b09087227 */ /* 0x000fc800078e0008 */
[----:B0--34-:R-:W-:-:S07]  /*0230*/  IMAD.MOV.U32 R11, RZ, RZ, R6 ;  /* 0x000000ffff0b7224 */ /* 0x019fce00078e0006 */
.L_x_2:
[----:B------:R-:W-:-:S06]  /*0240*/  IMAD.WIDE R12, R11, 0x4, R2 ;  /* 0x000000040b0c7825 */ /* 0x000fcc00078e0202 */
[----:B------:R-:W2:Y:S01]  /*0250*/  LDG.E R12, desc[UR6][R12.64] ;  /* 0x000000060c0c7981 */ /* 0x000ea2000c1e1900 */
[-C--:B------:R-:W-:Y:S01]  /*0260*/  IABS R16, R5.reuse ;  /* 0x0000000500107213 */ /* 0x080fe20000000000 */
[----:B------:R-:W-:Y:S01]  /*0270*/  IMAD.IADD R11, R4, 0x1, R11 ;  /* 0x00000001040b7824 */ /* 0x000fe200078e020b */
[----:B--2---:R-:W-:Y:S02]  /*0280*/  IABS R15, R12 ;  /* 0x0000000c000f7213 */ /* 0x004fe40000000000 */
[----:B------:R-:W-:-:S03]  /*0290*/  LOP3.LUT R12, R12, R5, RZ, 0x3c, !PT ;  /* 0x000000050c0c7212 */ /* 0x000fc600078e3cff */
[----:B------:R-:W-:Y:S01]  /*02a0*/  IMAD.HI.U32 R9, R8, R15, RZ ;  /* 0x0000000f08097227 */ /* 0x000fe200078e00ff */
[----:B------:R-:W-:-:S03]  /*02b0*/  ISETP.GE.AND P4, PT, R12, RZ, PT ;  /* 0x000000ff0c00720c */ /* 0x000fc60003f86270 */
[----:B------:R-:W-:-:S04]  /*02c0*/  IMAD.MOV R14, RZ, RZ, -R9 ;  /* 0x000000ffff0e7224 */ /* 0x000fc800078e0a09 */
[----:B------:R-:W-:-:S05]  /*02d0*/  IMAD R15, R16, R14, R15 ;  /* 0x0000000e100f7224 */ /* 0x000fca00078e020f */
[----:B------:R-:W-:-:S13]  /*02e0*/  ISETP.GT.U32.AND P3, PT, R0, R15, PT ;  /* 0x0000000f0000720c */ /* 0x000fda0003f64070 */
[----:B------:R-:W-:Y:S01]  /*02f0*/  @!P3 IADD3 R15, PT, PT, R15, -R16, RZ ;  /* 0x800000100f0fb210 */ /* 0x000fe20007ffe0ff */
[----:B------:R-:W-:-:S03]  /*0300*/  @!P3 VIADD R9, R9, 0x1 ;  /* 0x000000010909b836 */ /* 0x000fc60000000000 */
[----:B------:R-:W-:-:S13]  /*0310*/  ISETP.GE.U32.AND P2, PT, R15, R0, PT ;  /* 0x000000000f00720c */ /* 0x000fda0003f46070 */
[----:B------:R-:W-:-:S04]  /*0320*/  @P2 VIADD R9, R9, 0x1 ;  /* 0x0000000109092836 */ /* 0x000fc80000000000 */
[----:B------:R-:W-:-:S05]  /*0330*/  @!P4 IMAD.MOV R9, RZ, RZ, -R9 ;  /* 0x000000ffff09c224 */ /* 0x000fca00078e0a09 */
[----:B------:R-:W-:-:S05]  /*0340*/  SEL R9, R10, R9, !P1 ;  /* 0x000000090a097207 */ /* 0x000fca0004800000 */
[----:B------:R-:W-:-:S05]  /*0350*/  IMAD.HI R12, R9, 0x66666667, RZ ;  /* 0x66666667090c7827 */ /* 0x000fca00078e02ff */
[----:B------:R-:W-:-:S04]  /*0360*/  SHF.R.U32.HI R13, RZ, 0x1f, R12 ;  /* 0x0000001fff0d7819 */ /* 0x000fc8000001160c */
[----:B------:R-:W-:-:S05]  /*0370*/  LEA.HI R12, R12, R13, RZ, 0x1e ;  /* 0x0000000d0c0c7211 */ /* 0x000fca00078ff0ff */
[----:B------:R-:W-:Y:S02]  /*0380*/  IMAD R12, R12, -0xa, R9 ;  /* 0xfffffff60c0c7824 */ /* 0x000fe400078e0209 */
[----:B------:R-:W-:-:S03]  /*0390*/  IMAD.U32 R9, RZ, RZ, UR4 ;  /* 0x00000004ff097e24 */ /* 0x000fc6000f8e00ff */
[----:B------:R-:W-:Y:S02]  /*03a0*/  LEA R12, R12, R7, 0x2 ;  /* 0x000000070c0c7211 */ /* 0x000fe400078e10ff */
[----:B------:R-:W-:-:S03]  /*03b0*/  ISETP.GE.AND P2, PT, R11, R9, PT ;  /* 0x000000090b00720c */ /* 0x000fc60003f46270 */
[----:B------:R1:W-:Y:S10]  /*03c0*/  ATOMS.POPC.INC.32 RZ, [R12+URZ] ;  /* 0x000000000cff7f8c */ /* 0x0003f4000d8000ff */
[----:B-1----:R-:W-:Y:S05]  /*03d0*/  @!P2 BRA `(.L_x_2) ;  /* 0xfffffffc0098a947 */ /* 0x002fea000383ffff */
.L_x_1:
[----:B------:R-:W-:Y:S05]  /*03e0*/  BSYNC.RECONVERGENT B0 ;  /* 0x0000000000007941 */ /* 0x000fea0003800200 */
.L_x_0:
[----:B------:R-:W-:Y:S06]  /*03f0*/  BAR.SYNC.DEFER_BLOCKING 0x0 ;  /* 0x0000000000007b1d */ /* 0x000fec0000010000 */
[----:B------:R-:W-:Y:S04]  /*0400*/  BSSY.RECONVERGENT B0, `(.L_x_3) ;  /* 0x0000020000007945 */ /* 0x000fe80003800200 */
[----:B------:R-:W-:Y:S05]  /*0410*/  @P0 BRA `(.L_x_4) ;  /* 0x0000000000780947 */ /* 0x000fea0003800000 */
[----:B------:R-:W1:Y:S01]  /*0420*/  S2UR UR5, SR_CgaCtaId ;  /* 0x00000000000579c3 */ /* 0x000e620000008800 */
[----:B------:R-:W-:Y:S02]  /*0430*/  UMOV UR4, 0x400 ;  /* 0x0000040000047882 */ /* 0x000fe40000000000 */
[----:B-1----:R-:W-:-:S09]  /*0440*/  ULEA UR4, UR5, UR4, 0x18 ;  /* 0x0000000405047291 */ /* 0x002fd2000f8ec0ff */
[----:B0-----:R-:W0:Y:S04]  /*0450*/  LDS.64 R2, [UR4] ;  /* 0x00000004ff027984 */ /* 0x001e280008000a00 */
[----:B------:R-:W1:Y:S04]  /*0460*/  LDS R5, [UR4+0x8] ;  /* 0x00000804ff057984 */ /* 0x000e680008000800 */
[----:B------:R-:W2:Y:S04]  /*0470*/  LDS R7, [UR4+0xc] ;  /* 0x00000c04ff077984 */ /* 0x000ea80008000800 */
[----:B------:R-:W3:Y:S04]  /*0480*/  LDS R4, [UR4+0x10] ;  /* 0x00001004ff047984 */ /* 0x000ee80008000800 */
[----:B------:R-:W4:Y:S04]  /*0490*/  LDS R13, [UR4+0x14] ;  /* 0x00001404ff0d7984 */ /* 0x000f280008000800 */
[----:B------:R-:W5:Y:S04]  /*04a0*/  LDS R8, [UR4+0x18] ;  /* 0x00001804ff087984 */ /* 0x000f680008000800 */
[----:B------:R-:W5:Y:S04]  /*04b0*/  LDS R10, [UR4+0x1c] ;  /* 0x00001c04ff0a7984 */ /* 0x000f680008000800 */
[----:B------:R-:W5:Y:S04]  /*04c0*/  LDS R11, [UR4+0x20] ;  /* 0x00002004ff0b7984 */ /* 0x000f680008000800 */
[----:B------:R-:W5:Y:S01]  /*04d0*/  LDS R12, [UR4+0x24] ;  /* 0x00002404ff0c7984 */ /* 0x000f620008000800 */
[----:B0-----:R-:W-:-:S05]  /*04e0*/  IMAD.IADD R2, R2, 0x1, R3 ;  /* 0x0000000102027824 */ /* 0x001fca00078e0203 */
[----:B-1----:R-:W-:Y:S01]  /*04f0*/  IADD3 R0, PT, PT, R2, R5, RZ ;  /* 0x0000000502007210 */ /* 0x002fe20007ffe0ff */
[----:B------:R1:W-:Y:S04]  /*0500*/  STS [UR4+0x4], R2 ;  /* 0x00000402ff007988 */ /* 0x0003e80008000804 */
[----:B--2---:R-:W-:Y:S01]  /*0510*/  IMAD.IADD R3, R0, 0x1, R7 ;  /* 0x0000000100037824 */ /* 0x004fe200078e0207 */
[----:B------:R1:W-:Y:S03]  /*0520*/  STS [UR4+0x8], R0 ;  /* 0x00000800ff007988 */ /* 0x0003e60008000804 */
[----:B---3--:R-:W-:Y:S01]  /*0530*/  IMAD.IADD R4, R3, 0x1, R4 ;  /* 0x0000000103047824 */ /* 0x008fe200078e0204 */
[----:B------:R1:W-:Y:S03]  /*0540*/  STS [UR4+0xc], R3 ;  /* 0x00000c03ff007988 */ /* 0x0003e60008000804 */
[----:B----4-:R-:W-:Y:S01]  /*0550*/  IMAD.IADD R5, R4, 0x1, R13 ;  /* 0x0000000104057824 */ /* 0x010fe200078e020d */
[----:B------:R1:W-:Y:S04]  /*0560*/  STS [UR4+0x10], R4 ;  /* 0x00001004ff007988 */ /* 0x0003e80008000804 */
[----:B-----5:R-:W-:Y:S01]  /*0570*/  IADD3 R7, PT, PT, R5, R8, RZ ;  /* 0x0000000805077210 */ /* 0x020fe20007ffe0ff */
[----:B------:R1:W-:Y:S04]  /*0580*/  STS [UR4+0x14], R5 ;  /* 0x00001405ff007988 */ /* 0x0003e80008000804 */
[----:B------:R-:W-:Y:S01]  /*0590*/  IMAD.IADD R8, R7, 0x1, R10 ;  /* 0x0000000107087824 */ /* 0x000fe200078e020a */
[----:B------:R1:W-:Y:S03]  /*05a0*/  STS [UR4+0x18], R7 ;  /* 0x00001807ff007988 */ /* 0x0003e60008000804 */
[----:B------:R-:W-:Y:S01]  /*05b0*/  IMAD.IADD R11, R8, 0x1, R11 ;  /* 0x00000001080b7824 */ /* 0x000fe200078e020b */
[----:B------:R1:W-:Y:S03]  /*05c0*/  STS [UR4+0x1c], R8 ;  /* 0x00001c08ff007988 */ /* 0x0003e60008000804 */
[----:B------:R-:W-:Y:S01]  /*05d0*/  IMAD.IADD R10, R11, 0x1, R12 ;  /* 0x000000010b0a7824 */ /* 0x000fe200078e020c */
[----:B------:R1:W-:Y:S04]  /*05e0*/  STS [UR4+0x20], R11 ;  /* 0x0000200bff007988 */ /* 0x0003e80008000804 */
[----:B------:R1:W-:Y:S02]  /*05f0*/  STS [UR4+0x24], R10 ;  /* 0x0000240aff007988 */ /* 0x0003e40008000804 */
.L_x_4:
[----:B------:R-:W-:Y:S05]  /*0600*/  BSYNC.RECONVERGENT B0 ;  /* 0x0000000000007941 */ /* 0x000fea0003800200 */
.L_x_3:
[----:B-1----:R-:W-:Y:S01]  /*0610*/  LOP3.LUT R0, RZ, R6, RZ, 0x33, !PT ;  /* 0x00000006ff007212 */ /* 0x002fe200078e33ff */
[----:B------:R-:W-:Y:S03]  /*0620*/  BAR.SYNC.DEFER_BLOCKING 0x0 ;  /* 0x0000000000007b1d */ /* 0x000fe60000010000 */
[----:B------:R-:W-:-:S03]  /*0630*/  IADD3 R7, PT, PT, R0, R9, RZ ;  /* 0x0000000900077210 */ /* 0x000fc60007ffe0ff */
[----:B------:R-:W-:Y:S01]  /*0640*/  BSSY.RECONVERGENT B0, `(.L_x_5) ;  /* 0x00000d8000007945 */ /* 0x000fe20003800200 */
[----:B------:R-:W-:-:S13]  /*0650*/  ISETP.GE.AND P0, PT, R7, RZ, PT ;  /* 0x000000ff0700720c */ /* 0x000fda0003f06270 */
[----:B------:R-:W-:Y:S05]  /*0660*/  @!P0 BRA `(.L_x_6) ;  /* 0x0000000c00548947 */ /* 0x000fea0003800000 */
[----:B------:R-:W1:Y:S01]  /*0670*/  LDC R0, c[0x0][0x360] ;  /* 0x0000d800ff007b82 */ /* 0x000e620000000800 */
[----:B------:R-:W-:Y:S01]  /*0680*/  BSSY.RECONVERGENT B1, `(.L_x_7) ;  /* 0x000004d000017945 */ /* 0x000fe20003800200 */
[----:B-1----:R-:W1:Y:S01]  /*0690*/  I2F.U32.RP R4, R0 ;  /* 0x0000000000047306 */ /* 0x002e620000209000 */
[----:B------:R-:W-:-:S07]  /*06a0*/  ISETP.NE.U32.AND P2, PT, R0, RZ, PT ;  /* 0x000000ff0000720c */ /* 0x000fce0003f45070 */
[----:B-1----:R-:W1:Y:S02]  /*06b0*/  MUFU.RCP R4, R4 ;  /* 0x0000000400047308 */ /* 0x002e640000001000 */
[----:B-1----:R-:W-:-:S06]  /*06c0*/  VIADD R2, R4, 0xffffffe ;  /* 0x0ffffffe04027836 */ /* 0x002fcc0000000000 */
[----:B0-----:R0:W1:Y:S02]  /*06d0*/  F2I.FTZ.U32.TRUNC.NTZ R3, R2 ;  /* 0x0000000200037305 */ /* 0x001064000021f000 */
[----:B0-----:R-:W-:Y:S02]  /*06e0*/  IMAD.MOV.U32 R2, RZ, RZ, RZ ;  /* 0x000000ffff027224 */ /* 0x001fe400078e00ff */
[----:B-1----:R-:W-:-:S04]  /*06f0*/  IMAD.MOV R5, RZ, RZ, -R3 ;  /* 0x000000ffff057224 */ /* 0x002fc800078e0a03 */
[----:B------:R-:W-:-:S04]  /*0700*/  IMAD R5, R5, R0, RZ ;  /* 0x0000000005057224 */ /* 0x000fc800078e02ff */
[----:B------:R-:W-:-:S06]  /*0710*/  IMAD.HI.U32 R8, R3, R5, R2 ;  /* 0x0000000503087227 */ /* 0x000fcc00078e0002 */
[----:B------:R-:W-:-:S05]  /*0720*/  IMAD.HI.U32 R8, R8, R7, RZ ;  /* 0x0000000708087227 */ /* 0x000fca00078e00ff */
[----:B------:R-:W-:-:S05]  /*0730*/  IADD3 R3, PT, PT, -R8, RZ, RZ ;  /* 0x000000ff08037210 */ /* 0x000fca0007ffe1ff */
[----:B------:R-:W-:-:S05]  /*0740*/  IMAD R3, R0, R3, R7 ;  /* 0x0000000300037224 */ /* 0x000fca00078e0207 */
[----:B------:R-:W-:-:S13]  /*0750*/  ISETP.GE.U32.AND P0, PT, R3, R0, PT ;  /* 0x000000000300720c */ /* 0x000fda0003f06070 */
[----:B------:R-:W-:Y:S02]  /*0760*/  @P0 IMAD.IADD R3, R3, 0x1, -R0 ;  /* 0x0000000103030824 */ /* 0x000fe400078e0a00 */
[----:B------:R-:W-:-:S03]  /*0770*/  @P0 VIADD R8, R8, 0x1 ;  /* 0x0000000108080836 */ /* 0x000fc60000000000 */
[----:B------:R-:W-:-:S13]  /*0780*/  ISETP.GE.U32.AND P1, PT, R3, R0, PT ;  /* 0x000000000300720c */ /* 0x000fda0003f26070 */
[----:B------:R-:W-:Y:S01]  /*0790*/  @P1 VIADD R8, R8, 0x1 ;  /* 0x0000000108081836 */ /* 0x000fe20000000000 */
[----:B------:R-:W-:-:S04]  /*07a0*/  @!P2 LOP3.LUT R8, RZ, R0, RZ, 0x33, !PT ;  /* 0x00000000ff08a212 */ /* 0x000fc800078e33ff */
[----:B------:R-:W-:-:S04]  /*07b0*/  LOP3.LUT R2, R8, 0x3, RZ, 0xc0, !PT ;  /* 0x0000000308027812 */ /* 0x000fc800078ec0ff */
[----:B------:R-:W-:-:S13]  /*07c0*/  ISETP.NE.AND P0, PT, R2, 0x3, PT ;  /* 0x000000030200780c */ /* 0x000fda0003f05270 */
[----:B------:R-:W-:Y:S05]  /*07d0*/  @!P0 BRA `(.L_x_8) ;  /* 0x0000000000dc8947 */ /* 0x000fea0003800000 */
[----:B------:R-:W0:Y:S01]  /*07e0*/  LDC R15, c[0x0][0x394] ;  /* 0x0000e500ff0f7b82 */ /* 0x000e220000000800 */
[----:B------:R-:W1:Y:S01]  /*07f0*/  S2R R17, SR_CgaCtaId ;  /* 0x0000000000117919 */ /* 0x000e620000008800 */
[----:B------:R-:W-:Y:S01]  /*0800*/  MOV R14, 0x400 ;  /* 0x00000400000e7802 */ /* 0x000fe20000000f00 */
[----:B------:R-:W-:Y:S01]  /*0810*/  VIADD R12, R8, 0x1 ;  /* 0x00000001080c7836 */ /* 0x000fe20000000000 */
[----:B------:R-:W-:Y:S01]  /*0820*/  BSSY.RECONVERGENT B2, `(.L_x_9) ;  /* 0x0000031000027945 */ /* 0x000fe20003800200 */
[----:B------:R-:W-:-:S03]  /*0830*/  IADD3 R9, PT, PT, -R6, R9, RZ ;  /* 0x0000000906097210 */ /* 0x000fc60007ffe1ff */
[----:B------:R-:W2:Y:S08]  /*0840*/  LDC R10, c[0x0][0x394] ;  /* 0x0000e500ff0a7b82 */ /* 0x000eb00000000800 */
[----:B------:R-:W3:Y:S01]  /*0850*/  LDC.64 R2, c[0x0][0x380] ;  /* 0x0000e000ff027b82 */ /* 0x000ee20000000a00 */
[----:B0-----:R-:W-:-:S07]  /*0860*/  IABS R7, R15 ;  /* 0x0000000f00077213 */ /* 0x001fce0000000000 */
[----:B------:R-:W0:Y:S01]  /*0870*/  LDC.64 R4, c[0x0][0x388] ;  /* 0x0000e200ff047b82 */ /* 0x000e220000000a00 */
[----:B------:R-:W-:Y:S01]  /*0880*/  ISETP.NE.AND P3, PT, R15, RZ, PT ;  /* 0x000000ff0f00720c */ /* 0x000fe20003f65270 */
[----:B------:R-:W4:Y:S08]  /*0890*/  I2F.RP R11, R7 ;  /* 0x00000007000b7306 */ /* 0x000f300000209400 */
[----:B----4-:R-:W4:Y:S02]  /*08a0*/  MUFU.RCP R11, R11 ;  /* 0x0000000b000b7308 */ /* 0x010f240000001000 */
[----:B----4-:R-:W-:-:S02]  /*08b0*/  IADD3 R13, PT, PT, R11, 0xffffffe, RZ ;  /* 0x0ffffffe0b0d7810 */ /* 0x010fc40007ffe0ff */
[----:B-1----:R-:W-:Y:S02]  /*08c0*/  LEA R11, R17, R14, 0x18 ;  /* 0x0000000e110b7211 */ /* 0x002fe400078ec0ff */
[----:B------:R-:W-:Y:S01]  /*08d0*/  LOP3.LUT R14, R12, 0x3, RZ, 0xc0, !PT ;  /* 0x000000030c0e7812 */ /* 0x000fe200078ec0ff */
[----:B------:R-:W-:Y:S01]  /*08e0*/  IMAD.MOV.U32 R12, RZ, RZ, RZ ;  /* 0x000000ffff0c7224 */ /* 0x000fe200078e00ff */
[----:B------:R-:W1:Y:S03]  /*08f0*/  F2I.FTZ.U32.TRUNC.NTZ R13, R13 ;  /* 0x0000000d000d7305 */ /* 0x000e66000021f000 */
[----:B------:R-:W-:Y:S02]  /*0900*/  IMAD.MOV R14, RZ, RZ, -R14 ;  /* 0x000000ffff0e7224 */ /* 0x000fe400078e0a0e */
[----:B-1----:R-:W-:-:S04]  /*0910*/  IMAD.MOV R16, RZ, RZ, -R13 ;  /* 0x000000ffff107224 */ /* 0x002fc800078e0a0d */
[----:B------:R-:W-:-:S04]  /*0920*/  IMAD R17, R16, R7, RZ ;  /* 0x0000000710117224 */ /* 0x000fc800078e02ff */
[----:B------:R-:W-:Y:S01]  /*0930*/  IMAD.HI.U32 R12, R13, R17, R12 ;  /* 0x000000110d0c7227 */ /* 0x000fe200078e000c */
[----:B0-23--:R-:W-:-:S07]  /*0940*/  LOP3.LUT R13, RZ, R15, RZ, 0x33, !PT ;  /* 0x0000000fff0d7212 */ /* 0x00dfce00078e33ff */
.L_x_10:
[----:B0-----:R-:W-:-:S04]  /*0950*/  VIADD R17, R9, 0xffffffff ;  /* 0xffffffff09117836 */ /* 0x001fc80000000000 */
[----:B------:R-:W-:-:S05]  /*0960*/  IMAD.WIDE.U32 R16, R17, 0x4, R2 ;  /* 0x0000000411107825 */ /* 0x000fca00078e0002 */
[----:B------:R-:W2:Y:S01]  /*0970*/  LDG.E R15, desc[UR6][R16.64] ;  /* 0x00000006100f7981 */ /* 0x000ea2000c1e1900 */
[-C--:B------:R-:W-:Y:S01]  /*0980*/  IABS R21, R10.reuse ;  /* 0x0000000a00157213 */ /* 0x080fe20000000000 */
[----:B------:R-:W-:Y:S02]  /*0990*/  VIADD R14, R14, 0x1 ;  /* 0x000000010e0e7836 */ /* 0x000fe40000000000 */
[----:B------:R-:W-:Y:S01]  /*09a0*/  IMAD.IADD R9, R9, 0x1, -R0 ;  /* 0x0000000109097824 */ /* 0x000fe200078e0a00 */
[----:B--2---:R-:W-:Y:S02]  /*09b0*/  IABS R19, R15 ;  /* 0x0000000f00137213 */ /* 0x004fe40000000000 */
[----:B------:R-:W-:-:S03]  /*09c0*/  LOP3.LUT R16, R15, R10, RZ, 0x3c, !PT ;  /* 0x0000000a0f107212 */ /* 0x000fc600078e3cff */
[----:B------:R-:W-:Y:S01]  /*09d0*/  IMAD.HI.U32 R18, R12, R19, RZ ;  /* 0x000000130c127227 */ /* 0x000fe200078e00ff */
[----:B------:R-:W-:-:S04]  /*09e0*/  ISETP.GE.AND P2, PT, R16, RZ, PT ;  /* 0x000000ff1000720c */ /* 0x000fc80003f46270 */
[----:B------:R-:W-:-:S05]  /*09f0*/  IADD3 R20, PT, PT, -R18, RZ, RZ ;  /* 0x000000ff12147210 */ /* 0x000fca0007ffe1ff */
[----:B------:R-:W-:Y:S02]  /*0a00*/  IMAD R20, R21, R20, R19 ;  /* 0x0000001415147224 */ /* 0x000fe400078e0213 */
[----:B------:R-:W-:-:S03]  /*0a10*/  IMAD.MOV.U32 R19, RZ, RZ, -0x1 ;  /* 0xffffffffff137424 */ /* 0x000fc600078e00ff */
[----:B------:R-:W-:-:S13]  /*0a20*/  ISETP.GT.U32.AND P1, PT, R7, R20, PT ;  /* 0x000000140700720c */ /* 0x000fda0003f24070 */
[----:B------:R-:W-:Y:S02]  /*0a30*/  @!P1 IMAD.IADD R20, R20, 0x1, -R21 ;  /* 0x0000000114149824 */ /* 0x000fe400078e0a15 */
[----:B------:R-:W-:-:S03]  /*0a40*/  @!P1 VIADD R18, R18, 0x1 ;  /* 0x0000000112129836 */ /* 0x000fc60000000000 */
[----:B------:R-:W-:-:S13]  /*0a50*/  ISETP.GE.U32.AND P0, PT, R20, R7, PT ;  /* 0x000000071400720c */ /* 0x000fda0003f06070 */
[----:B------:R-:W-:Y:S02]  /*0a60*/  @P0 IADD3 R18, PT, PT, R18, 0x1, RZ ;  /* 0x0000000112120810 */ /* 0x000fe40007ffe0ff */
[----:B------:R-:W-:-:S03]  /*0a70*/  ISETP.NE.AND P0, PT, R14, RZ, PT ;  /* 0x000000ff0e00720c */ /* 0x000fc60003f05270 */
[----:B------:R-:W-:-:S05]  /*0a80*/  @!P2 IMAD.MOV R18, RZ, RZ, -R18 ;  /* 0x000000ffff12a224 */ /* 0x000fca00078e0a12 */
[----:B------:R-:W-:-:S05]  /*0a90*/  SEL R18, R13, R18, !P3 ;  /* 0x000000120d127207 */ /* 0x000fca0005800000 */
[----:B------:R-:W-:-:S05]  /*0aa0*/  IMAD.HI R16, R18, 0x66666667, RZ ;  /* 0x6666666712107827 */ /* 0x000fca00078e02ff */
[----:B------:R-:W-:-:S04]  /*0ab0*/  SHF.R.U32.HI R17, RZ, 0x1f, R16 ;  /* 0x0000001fff117819 */ /* 0x000fc80000011610 */
[----:B------:R-:W-:-:S05]  /*0ac0*/  LEA.HI R17, R16, R17, RZ, 0x1e ;  /* 0x0000001110117211 */ /* 0x000fca00078ff0ff */
[----:B------:R-:W-:-:S05]  /*0ad0*/  IMAD R18, R17, -0xa, R18 ;  /* 0xfffffff611127824 */ /* 0x000fca00078e0212 */
[----:B------:R-:W-:-:S05]  /*0ae0*/  LEA R18, R18, R11, 0x2 ;  /* 0x0000000b12127211 */ /* 0x000fca00078e10ff */
[----:B------:R-:W0:Y:S02]  /*0af0*/  ATOMS.ADD R17, [R18], R19 ;  /* 0x000000131211738c */ /* 0x000e240000000000 */
[----:B0-----:R-:W-:-:S05]  /*0b00*/  IMAD.WIDE R16, R17, 0x4, R4 ;  /* 0x0000000411107825 */ /* 0x001fca00078e0204 */
[----:B------:R0:W-:Y:S01]  /*0b10*/  STG.E desc[UR6][R16.64+-0x4], R15 ;  /* 0xfffffc0f10007986 */ /* 0x0001e2000c101906 */
[----:B------:R-:W-:Y:S05]  /*0b20*/  @P0 BRA `(.L_x_10) ;  /* 0xfffffffc00880947 */ /* 0x000fea000383ffff */
[----:B------:R-:W-:Y:S05]  /*0b30*/  BSYNC.RECONVERGENT B2 ;  /* 0x0000000000027941 */ /* 0x000fea0003800200 */
.L_x_9:
[----:B------:R-:W-:-:S07]  /*0b40*/  IADD3 R7, PT, PT, R9, -0x1, RZ ;  /* 0xffffffff09077810 */ /* 0x000fce0007ffe0ff */
.L_x_8:
[----:B------:R-:W-:Y:S05]  /*0b50*/  BSYNC.RECONVERGENT B1 ;  /* 0x0000000000017941 */ /* 0x000fea0003800200 */
.L_x_7:
[----:B------:R-:W-:-:S13]  /*0b60*/  ISETP.GE.U32.AND P0, PT, R8, 0x3, PT ;  /* 0x000000030800780c */ /* 0x000fda0003f06070 */
[----:B------:R-:W-:Y:S05]  /*0b70*/  @!P0 BRA `(.L_x_6) ;  /* 0x0000000800108947 */ /* 0x000fea0003800000 */
[----:B------:R-:W1:Y:S01]  /*0b80*/  LDC R2, c[0x0][0x394] ;  /* 0x0000e500ff027b82 */ /* 0x000e620000000800 */
[C-C-:B------:R-:W-:Y:S02]  /*0b90*/  IMAD R13, R0.reuse, -0x3, R7.reuse ;  /* 0xfffffffd000d7824 */ /* 0x140fe400078e0207 */
[----:B0-----:R-:W-:Y:S02]  /*0ba0*/  IMAD R15, R0, -0x2, R7 ;  /* 0xfffffffe000f7824 */ /* 0x001fe400078e0207 */
[----:B------:R-:W-:-:S03]  /*0bb0*/  IMAD.IADD R17, R7, 0x1, -R0 ;  /* 0x0000000107117824 */ /* 0x000fc600078e0a00 */
[----:B------:R-:W0:Y:S08]  /*0bc0*/  LDC R12, c[0x0][0x394] ;  /* 0x0000e500ff0c7b82 */ /* 0x000e300000000800 */
[----:B------:R-:W2:Y:S01]  /*0bd0*/  LDC.64 R4, c[0x0][0x380] ;  /* 0x0000e000ff047b82 */ /* 0x000ea20000000a00 */
[----:B-1----:R-:W-:-:S07]  /*0be0*/  IABS R20, R2 ;  /* 0x0000000200147213 */ /* 0x002fce0000000000 */
[----:B------:R-:W1:Y:S01]  /*0bf0*/  LDC.64 R2, c[0x0][0x388] ;  /* 0x0000e200ff027b82 */ /* 0x000e620000000a00 */
[----:B------:R-:W3:Y:S08]  /*0c00*/  I2F.RP R10, R20 ;  /* 0x00000014000a7306 */ /* 0x000ef00000209400 */
[----:B---3--:R-:W3:Y:S02]  /*0c10*/  MUFU.RCP R10, R10 ;  /* 0x0000000a000a7308 */ /* 0x008ee40000001000 */
[----:B---3--:R-:W-:-:S06]  /*0c20*/  VIADD R8, R10, 0xffffffe ;  /* 0x0ffffffe0a087836 */ /* 0x008fcc0000000000 */
[----:B------:R3:W4:Y:S02]  /*0c30*/  F2I.FTZ.U32.TRUNC.NTZ R9, R8 ;  /* 0x0000000800097305 */ /* 0x000724000021f000 */
[----:B---3--:R-:W-:Y:S02]  /*0c40*/  HFMA2 R8, -RZ, RZ, 0, 0 ;  /* 0x00000000ff087431 */ /* 0x008fe400000001ff */
[----:B----4-:R-:W-:-:S04]  /*0c50*/  IMAD.MOV R19, RZ, RZ, -R9 ;  /* 0x000000ffff137224 */ /* 0x010fc800078e0a09 */
[----:B------:R-:W-:-:S04]  /*0c60*/  IMAD R19, R19, R20, RZ ;  /* 0x0000001413137224 */ /* 0x000fc800078e02ff */
[----:B012---:R-:W-:-:S07]  /*0c70*/  IMAD.HI.U32 R19, R9, R19, R8 ;  /* 0x0000001309137227 */ /* 0x007fce00078e0008 */
.L_x_11:
[----:B-1----:R-:W-:-:S05]  /*0c80*/  IMAD.WIDE.U32 R8, R7, 0x4, R4 ;  /* 0x0000000407087825 */ /* 0x002fca00078e0004 */
[----:B------:R-:W2:Y:S01]  /*0c90*/  LDG.E R21, desc[UR6][R8.64] ;  /* 0x0000000608157981 */ /* 0x000ea2000c1e1900 */
[-C--:B------:R-:W-:Y:S01]  /*0ca0*/  IABS R16, R12.reuse ;  /* 0x0000000c00107213 */ /* 0x080fe20000000000 */
[----:B------:R-:W0:Y:S01]  /*0cb0*/  S2UR UR5, SR_CgaCtaId ;  /* 0x00000000000579c3 */ /* 0x000e220000008800 */
[-C--:B------:R-:W-:Y:S01]  /*0cc0*/  LOP3.LUT R14, RZ, R12.reuse, RZ, 0x33, !PT ;  /* 0x0000000cff0e7212 */ /* 0x080fe200078e33ff */
[----:B------:R-:W-:Y:S01]  /*0cd0*/  UMOV UR4, 0x400 ;  /* 0x0000040000047882 */ /* 0x000fe20000000000 */
[----:B------:R-:W-:Y:S01]  /*0ce0*/  IMAD.MOV.U32 R18, RZ, RZ, -0x1 ;  /* 0xffffffffff127424 */ /* 0x000fe200078e00ff */
[----:B0-----:R-:W-:Y:S01]  /*0cf0*/  ULEA UR4, UR5, UR4, 0x18 ;  /* 0x0000000405047291 */ /* 0x001fe2000f8ec0ff */
        /* <DEDUP_REMOVED lines=9> */
[----:B------:R-:W-:Y:S01]  /*0d90*/  ISETP.GE.U32.AND P0, PT, R11, R20, PT ;  /* 0x000000140b00720c */ /* 0x000fe20003f06070 */
[----:B------:R-:W-:-:S12]  /*0da0*/  IMAD.WIDE.U32 R10, R17, 0x4, R4 ;  /* 0x00000004110a7825 */ /* 0x000fd800078e0004 */
[----:B------:R-:W-:Y:S01]  /*0db0*/  @P0 VIADD R19, R19, 0x1 ;  /* 0x0000000113130836 */ /* 0x000fe20000000000 */
[----:B------:R-:W-:-:S04]  /*0dc0*/  ISETP.NE.AND P0, PT, R12, RZ, PT ;  /* 0x000000ff0c00720c */ /* 0x000fc80003f05270 */
[----:B------:R-:W-:-:S04]  /*0dd0*/  @!P2 IADD3 R19, PT, PT, -R19, RZ, RZ ;  /* 0x000000ff1313a210 */ /* 0x000fc80007ffe1ff */
[----:B------:R-:W-:-:S05]  /*0de0*/  SEL R19, R14, R19, !P0 ;  /* 0x000000130e137207 */ /* 0x000fca0004000000 */
[----:B------:R-:W-:-:S05]  /*0df0*/  IMAD.HI R8, R19, 0x66666667, RZ ;  /* 0x6666666713087827 */ /* 0x000fca00078e02ff */
[----:B------:R-:W-:-:S04]  /*0e00*/  SHF.R.U32.HI R9, RZ, 0x1f, R8 ;  /* 0x0000001fff097819 */ /* 0x000fc80000011608 */
[----:B------:R-:W-:-:S05]  /*0e10*/  LEA.HI R8, R8, R9, RZ, 0x1e ;  /* 0x0000000908087211 */ /* 0x000fca00078ff0ff */
[----:B------:R-:W-:-:S05]  /*0e20*/  IMAD R8, R8, -0xa, R19 ;  /* 0xfffffff608087824 */ /* 0x000fca00078e0213 */
[----:B------:R-:W-:-:S05]  /*0e30*/  LEA R19, R8, UR4, 0x2 ;  /* 0x0000000408137c11 */ /* 0x000fca000f8e10ff */
[----:B------:R-:W0:Y:S02]  /*0e40*/  ATOMS.ADD R9, [R19], R18 ;  /* 0x000000121309738c */ /* 0x000e240000000000 */
[----:B0-----:R-:W-:-:S05]  /*0e50*/  IMAD.WIDE R8, R9, 0x4, R2 ;  /* 0x0000000409087825 */ /* 0x001fca00078e0202 */
[----:B------:R0:W-:Y:S04]  /*0e60*/  STG.E desc[UR6][R8.64+-0x4], R21 ;  /* 0xfffffc1508007986 */ /* 0x0001e8000c101906 */
[----:B------:R-:W2:Y:S01]  /*0e70*/  LDG.E R23, desc[UR6][R10.64] ;  /* 0x000000060a177981 */ /* 0x000ea2000c1e1900 */
[----:B------:R-:W1:Y:S08]  /*0e80*/  I2F.RP R20, R16 ;  /* 0x0000001000147306 */ /* 0x000e700000209400 */
[----:B-1----:R-:W1:Y:S02]  /*0e90*/  MUFU.RCP R20, R20 ;  /* 0x0000001400147308 */ /* 0x002e640000001000 */
[----:B-1----:R-:W-:-:S02]  /*0ea0*/  VIADD R24, R20, 0xffffffe ;  /* 0x0ffffffe14187836 */ /* 0x002fc40000000000 */
[----:B------:R-:W-:-:S04]  /*0eb0*/  IMAD.MOV.U32 R20, RZ, RZ, R16 ;  /* 0x000000ffff147224 */ /* 0x000fc800078e0010 */
[----:B------:R1:W3:Y:S02]  /*0ec0*/  F2I.FTZ.U32.TRUNC.NTZ R25, R24 ;  /* 0x0000001800197305 */ /* 0x0002e4000021f000 */
[----:B-1----:R-:W-:Y:S01]  /*0ed0*/  IMAD.MOV.U32 R24, RZ, RZ, RZ ;  /* 0x000000ffff187224 */ /* 0x002fe200078e00ff */
[----:B---3--:R-:W-:-:S05]  /*0ee0*/  IADD3 R27, PT, PT, RZ, -R25, RZ ;  /* 0x80000019ff1b7210 */ /* 0x008fca0007ffe0ff */
[----:B------:R-:W-:-:S04]  /*0ef0*/  IMAD R19, R27, R16, RZ ;  /* 0x000000101b137224 */ /* 0x000fc800078e02ff */
[----:B------:R-:W-:Y:S01]  /*0f00*/  IMAD.HI.U32 R19, R25, R19, R24 ;  /* 0x0000001319137227 */ /* 0x000fe200078e0018 */
[----:B--2---:R-:W-:-:S05]  /*0f10*/  IABS R22, R23 ;  /* 0x0000001700167213 */ /* 0x004fca0000000000 */
[----:B0-----:R-:W-:-:S04]  /*0f20*/  IMAD.MOV.U32 R9, RZ, RZ, R22 ;  /* 0x000000ffff097224 */ /* 0x001fc800078e0016 */
[----:B------:R-:W-:-:S05]  /*0f30*/  IMAD.HI.U32 R8, R19, R9, RZ ;  /* 0x0000000913087227 */ /* 0x000fca00078e00ff */
[----:B------:R-:W-:-:S05]  /*0f40*/  IADD3 R10, PT, PT, -R8, RZ, RZ ;  /* 0x000000ff080a7210 */ /* 0x000fca0007ffe1ff */
[----:B------:R-:W-:-:S05]  /*0f50*/  IMAD R9, R16, R10, R9 ;  /* 0x0000000a10097224 */ /* 0x000fca00078e0209 */
[----:B------:R-:W-:-:S13]  /*0f60*/  ISETP.GT.U32.AND P2, PT, R20, R9, PT ;  /* 0x000000091400720c */ /* 0x000fda0003f44070 */
[----:B------:R-:W-:Y:S01]  /*0f70*/  @!P2 IMAD.IADD R9, R9, 0x1, -R16 ;  /* 0x000000010909a824 */ /* 0x000fe200078e0a10 */
[----:B------:R-:W-:-:S04]  /*0f80*/  @!P2 IADD3 R8, PT, PT, R8, 0x1, RZ ;  /* 0x000000010808a810 */ /* 0x000fc80007ffe0ff */
[----:B------:R-:W-:Y:S02]  /*0f90*/  ISETP.GE.U32.AND P1, PT, R9, R20, PT ;  /* 0x000000140900720c */ /* 0x000fe40003f26070 */
[----:B------:R-:W-:-:S04]  /*0fa0*/  LOP3.LUT R9, R23, R12, RZ, 0x3c, !PT ;  /* 0x0000000c17097212 */ /* 0x000fc800078e3cff */
[----:B------:R-:W-:-:S07]  /*0fb0*/  ISETP.GE.AND P3, PT, R9, RZ, PT ;  /* 0x000000ff0900720c */ /* 0x000fce0003f66270 */
[----:B------:R-:W-:-:S06]  /*0fc0*/  @P1 VIADD R8, R8, 0x1 ;  /* 0x0000000108081836 */ /* 0x000fcc0000000000 */
[----:B------:R-:W-:-:S05]  /*0fd0*/  @!P3 IMAD.MOV R8, RZ, RZ, -R8 ;  /* 0x000000ffff08b224 */ /* 0x000fca00078e0a08 */
[----:B------:R-:W-:-:S05]  /*0fe0*/  SEL R8, R14, R8, !P0 ;  /* 0x000000080e087207 */ /* 0x000fca0004000000 */
[----:B------:R-:W-:-:S05]  /*0ff0*/  IMAD.HI R9, R8, 0x66666667, RZ ;  /* 0x6666666708097827 */ /* 0x000fca00078e02ff */
[----:B------:R-:W-:-:S04]  /*1000*/  SHF.R.U32.HI R10, RZ, 0x1f, R9 ;  /* 0x0000001fff0a7819 */ /* 0x000fc80000011609 */
[----:B------:R-:W-:Y:S01]  /*1010*/  LEA.HI R9, R9, R10, RZ, 0x1e ;  /* 0x0000000a09097211 */ /* 0x000fe200078ff0ff */
[----:B------:R-:W-:-:S04]  /*1020*/  IMAD.WIDE.U32 R10, R15, 0x4, R4 ;  /* 0x000000040f0a7825 */ /* 0x000fc800078e0004 */
[----:B------:R-:W-:-:S05]  /*1030*/  IMAD R9, R9, -0xa, R8 ;  /* 0xfffffff609097824 */ /* 0x000fca00078e0208 */
[----:B------:R-:W-:-:S05]  /*1040*/  LEA R25, R9, UR4, 0x2 ;  /* 0x0000000409197c11 */ /* 0x000fca000f8e10ff */
[----:B------:R-:W0:Y:S02]  /*1050*/  ATOMS.ADD R9, [R25], R18 ;  /* 0x000000121909738c */ /* 0x000e240000000000 */
[----:B0-----:R-:W-:-:S05]  /*1060*/  IMAD.WIDE R8, R9, 0x4, R2 ;  /* 0x0000000409087825 */ /* 0x001fca00078e0202 */
[----:B------:R0:W-:Y:S04]  /*1070*/  STG.E desc[UR6][R8.64+-0x4], R23 ;  /* 0xfffffc1708007986 */ /* 0x0001e8000c101906 */
[----:B------:R1:W2:Y:S02]  /*1080*/  LDG.E R21, desc[UR6][R10.64] ;  /* 0x000000060a157981 */ /* 0x0002a4000c1e1900 */
[----:B-1----:R-:W-:Y:S01]  /*1090*/  IMAD.WIDE.U32 R10, R13, 0x4, R4 ;  /* 0x000000040d0a7825 */ /* 0x002fe200078e0004 */
[----:B--2---:R-:W-:-:S05]  /*10a0*/  IABS R27, R21 ;  /* 0x00000015001b7213 */ /* 0x004fca0000000000 */
[----:B------:R-:W-:-:S05]  /*10b0*/  IMAD.HI.U32 R22, R19, R27, RZ ;  /* 0x0000001b13167227 */ /* 0x000fca00078e00ff */
[----:B------:R-:W-:-:S05]  /*10c0*/  IADD3 R24, PT, PT, -R22, RZ, RZ ;  /* 0x000000ff16187210 */ /* 0x000fca0007ffe1ff */
[----:B------:R-:W-:Y:S01]  /*10d0*/  IMAD R27, R16, R24, R27 ;  /* 0x00000018101b7224 */ /* 0x000fe200078e021b */
[----:B------:R-:W-:-:S04]  /*10e0*/  LOP3.LUT R24, R21, R12, RZ, 0x3c, !PT ;  /* 0x0000000c15187212 */ /* 0x000fc800078e3cff */
[----:B------:R-:W-:Y:S02]  /*10f0*/  ISETP.GT.U32.AND P2, PT, R20, R27, PT ;  /* 0x0000001b1400720c */ /* 0x000fe40003f44070 */
[----:B------:R-:W-:-:S11]  /*1100*/  ISETP.GE.AND P3, PT, R24, RZ, PT ;  /* 0x000000ff1800720c */ /* 0x000fd60003f66270 */
[----:B------:R-:W-:Y:S02]  /*1110*/  @!P2 IMAD.IADD R27, R27, 0x1, -R16 ;  /* 0x000000011b1ba824 */ /* 0x000fe400078e0a10 */
[----:B------:R-:W-:-:S03]  /*1120*/  @!P2 VIADD R22, R22, 0x1 ;  /* 0x000000011616a836 */ /* 0x000fc60000000000 */
[----:B------:R-:W-:-:S13]  /*1130*/  ISETP.GE.U32.AND P1, PT, R27, R20, PT ;  /* 0x000000141b00720c */ /* 0x000fda0003f26070 */
[----:B------:R-:W-:-:S05]  /*1140*/  @P1 IADD3 R22, PT, PT, R22, 0x1, RZ ;  /* 0x0000000116161810 */ /* 0x000fca0007ffe0ff */
[----:B------:R-:W-:-:S05]  /*1150*/  @!P3 IMAD.MOV R22, RZ, RZ, -R22 ;  /* 0x000000ffff16b224 */ /* 0x000fca00078e0a16 */
[----:B------:R-:W-:-:S05]  /*1160*/  SEL R22, R14, R22, !P0 ;  /* 0x000000160e167207 */ /* 0x000fca0004000000 */
[----:B0-----:R-:W-:-:S05]  /*1170*/  IMAD.HI R8, R22, 0x66666667, RZ ;  /* 0x6666666716087827 */ /* 0x001fca00078e02ff */
        /* <DEDUP_REMOVED lines=8> */
[C-C-:B------:R-:W-:Y:S01]  /*1200*/  IADD3 R7, PT, PT, -R0.reuse, R7, -R0.reuse ;  /* 0x0000000700077210 */ /* 0x140fe20007ffe900 */
[C---:B------:R-:W-:Y:S02]  /*1210*/  IMAD R13, R0.reuse, -0x4, R13 ;  /* 0xfffffffc000d7824 */ /* 0x040fe400078e020d */
[C---:B------:R-:W-:Y:S01]  /*1220*/  IMAD R15, R0.reuse, -0x4, R15 ;  /* 0xfffffffc000f7824 */ /* 0x040fe200078e020f */
[C---:B------:R-:W-:Y:S01]  /*1230*/  IADD3 R7, PT, PT, -R0.reuse, R7, -R0 ;  /* 0x0000000700077210 */ /* 0x040fe20007ffe900 */
[----:B------:R-:W-:Y:S01]  /*1240*/  IMAD R17, R0, -0x4, R17 ;  /* 0xfffffffc00117824 */ /* 0x000fe200078e0211 */
[----:B--2---:R-:W-:-:S05]  /*1250*/  IABS R25, R11 ;  /* 0x0000000b00197213 */ /* 0x004fca0000000000 */
[----:B------:R-:W-:-:S04]  /*1260*/  IMAD.HI.U32 R22, R19, R25, RZ ;  /* 0x0000001913167227 */ /* 0x000fc800078e00ff */
[----:B------:R-:W-:-:S04]  /*1270*/  IMAD.MOV R24, RZ, RZ, -R22 ;  /* 0x000000ffff187224 */ /* 0x000fc800078e0a16 */
[----:B------:R-:W-:-:S05]  /*1280*/  IMAD R25, R16, R24, R25 ;  /* 0x0000001810197224 */ /* 0x000fca00078e0219 */
[----:B------:R-:W-:-:S13]  /*1290*/  ISETP.GT.U32.AND P2, PT, R20, R25, PT ;  /* 0x000000191400720c */ /* 0x000fda0003f44070 */
[----:B------:R-:W-:Y:S01]  /*12a0*/  @!P2 IADD3 R25, PT, PT, R25, -R16, RZ ;  /* 0x800000101919a210 */ /* 0x000fe20007ffe0ff */
[----:B------:R-:W-:Y:S01]  /*12b0*/  @!P2 VIADD R22, R22, 0x1 ;  /* 0x000000011616a836 */ /* 0x000fe20000000000 */
[----:B------:R-:W-:Y:S02]  /*12c0*/  LOP3.LUT R16, R11, R12, RZ, 0x3c, !PT ;  /* 0x0000000c0b107212 */ /* 0x000fe400078e3cff */
[----:B------:R-:W-:Y:S02]  /*12d0*/  ISETP.GE.U32.AND P1, PT, R25, R20, PT ;  /* 0x000000141900720c */ /* 0x000fe40003f26070 */
[----:B------:R-:W-:-:S11]  /*12e0*/  ISETP.GE.AND P3, PT, R16, RZ, PT ;  /* 0x000000ff1000720c */ /* 0x000fd60003f66270 */
[----:B------:R-:W-:-:S05]  /*12f0*/  @P1 VIADD R22, R22, 0x1 ;  /* 0x0000000116161836 */ /* 0x000fca0000000000 */
[----:B------:R-:W-:-:S04]  /*1300*/  @!P3 IADD3 R22, PT, PT, -R22, RZ, RZ ;  /* 0x000000ff1616b210 */ /* 0x000fc80007ffe1ff */
[----:B------:R-:W-:Y:S02]  /*1310*/  SEL R14, R14, R22, !P0 ;  /* 0x000000160e0e7207 */ /* 0x000fe40004000000 */
[----:B------:R-:W-:-:S03]  /*1320*/  ISETP.GT.AND P0, PT, R7, -0x1, PT ;  /* 0xffffffff0700780c */ /* 0x000fc60003f04270 */
[----:B0-----:R-:W-:-:S05]  /*1330*/  IMAD.HI R8, R14, 0x66666667, RZ ;  /* 0x666666670e087827 */ /* 0x001fca00078e02ff */
[----:B------:R-:W-:-:S04]  /*1340*/  SHF.R.U32.HI R9, RZ, 0x1f, R8 ;  /* 0x0000001fff097819 */ /* 0x000fc80000011608 */
[----:B------:R-:W-:-:S05]  /*1350*/  LEA.HI R9, R8, R9, RZ, 0x1e ;  /* 0x0000000908097211 */ /* 0x000fca00078ff0ff */
[----:B------:R-:W-:-:S05]  /*1360*/  IMAD R9, R9, -0xa, R14 ;  /* 0xfffffff609097824 */ /* 0x000fca00078e020e */
[----:B------:R-:W-:-:S05]  /*1370*/  LEA R21, R9, UR4, 0x2 ;  /* 0x0000000409157c11 */ /* 0x000fca000f8e10ff */
[----:B------:R-:W0:Y:S02]  /*1380*/  ATOMS.ADD R9, [R21], R18 ;  /* 0x000000121509738c */ /* 0x000e240000000000 */
[----:B0-----:R-:W-:-:S05]  /*1390*/  IMAD.WIDE R8, R9, 0x4, R2 ;  /* 0x0000000409087825 */ /* 0x001fca00078e0202 */
[----:B------:R1:W-:Y:S01]  /*13a0*/  STG.E desc[UR6][R8.64+-0x4], R11 ;  /* 0xfffffc0b08007986 */ /* 0x0003e2000c101906 */
[----:B------:R-:W-:Y:S05]  /*13b0*/  @P0 BRA `(.L_x_11) ;  /* 0xfffffff800300947 */ /* 0x000fea000383ffff */
.L_x_6:
[----:B------:R-:W-:Y:S05]  /*13c0*/  BSYNC.RECONVERGENT B0 ;  /* 0x0000000000007941 */ /* 0x000fea0003800200 */
.L_x_5:
[----:B------:R-:W2:Y:S01]  /*13d0*/  LDCU UR5, c[0x0][0x390] ;  /* 0x00007200ff0577ac */ /* 0x000ea20008000800 */
[----:B------:R-:W-:Y:S01]  /*13e0*/  BAR.SYNC.DEFER_BLOCKING 0x0 ;  /* 0x0000000000007b1d */ /* 0x000fe20000010000 */
[----:B--2---:R-:W-:-:S13]  /*13f0*/  ISETP.GE.AND P0, PT, R6, UR5, PT ;  /* 0x0000000506007c0c */ /* 0x004fda000bf06270 */
[----:B------:R-:W-:Y:S05]  /*1400*/  @P0 EXIT ;  /* 0x000000000000094d */ /* 0x000fea0003800000 */
[----:B-1----:R-:W1:Y:S01]  /*1410*/  LDC.64 R10, c[0x0][0x380] ;  /* 0x0000e000ff0a7b82 */ /* 0x002e620000000a00 */
[----:B------:R-:W2:Y:S07]  /*1420*/  LDCU UR4, c[0x0][0x360] ;  /* 0x00006c00ff0477ac */ /* 0x000eae0008000800 */
[----:B------:R-:W3:Y:S02]  /*1430*/  LDC.64 R8, c[0x0][0x388] ;  /* 0x0000e200ff087b82 */ /* 0x000ee40000000a00 */
.L_x_12:
[----:B0--34-:R-:W-:-:S06]  /*1440*/  IMAD.WIDE R2, R6, 0x4, R8 ;  /* 0x0000000406027825 */ /* 0x019fcc00078e0208 */
[----:B------:R-:W3:Y:S01]  /*1450*/  LDG.E R3, desc[UR6][R2.64] ;  /* 0x0000000602037981 */ /* 0x000ee2000c1e1900 */
[----:B-1----:R-:W-:-:S04]  /*1460*/  IMAD.WIDE R4, R6, 0x4, R10 ;  /* 0x0000000406047825 */ /* 0x002fc800078e020a */
[----:B--2---:R-:W-:-:S05]  /*1470*/  VIADD R6, R6, UR4 ;  /* 0x0000000406067c36 */ /* 0x004fca0008000000 */
[----:B------:R-:W-:Y:S01]  /*1480*/  ISETP.GE.AND P0, PT, R6, UR5, PT ;  /* 0x0000000506007c0c */ /* 0x000fe2000bf06270 */
[----:B---3--:R4:W-:-:S12]  /*1490*/  STG.E desc[UR6][R4.64], R3 ;  /* 0x0000000304007986 */ /* 0x0089d8000c101906 */
[----:B------:R-:W-:Y:S05]  /*14a0*/  @!P0 BRA `(.L_x_12) ;  /* 0xfffffffc00e48947 */ /* 0x000fea000383ffff */
[----:B------:R-:W-:Y:S05]  /*14b0*/  EXIT ;  /* 0x000000000000794d */ /* 0x000fea0003800000 */
.L_x_13:
[----:B------:R-:W-:-:S00]  /*14c0*/  BRA `(.L_x_13) ;  /* 0xfffffffc00fc7947 */ /* 0x000fc0000383ffff */
[----:B------:R-:W-:-:S00]  /*14d0*/  NOP ;  /* 0x0000000000007918 */ /* 0x000fc00000000000 */
        /* <DEDUP_REMOVED lines=10> */
.L_x_17:


//--------------------- .text._Z13findMaxKernelPiS_i --------------------------
	.section	.text._Z13findMaxKernelPiS_i,"ax",@progbits
	.align	128
        .global         _Z13findMaxKernelPiS_i
        .type           _Z13findMaxKernelPiS_i,@function
        .size           _Z13findMaxKernelPiS_i,(.L_x_18 - _Z13findMaxKernelPiS_i)
        .other          _Z13findMaxKernelPiS_i,@"STO_CUDA_ENTRY STV_DEFAULT"
_Z13findMaxKernelPiS_i:
.text._Z13findMaxKernelPiS_i:
[----:B------:R-:W-:Y:S01]  /*0000*/  LDC R1, c[0x0][0x37c] ;  /* 0x0000df00ff017b82 */ /* 0x000fe20000000800 */
[----:B------:R-:W0:Y:S01]  /*0010*/  S2R R6, SR_TID.X ;  /* 0x0000000000067919 */ /* 0x000e220000002100 */
[----:B------:R-:W0:Y:S01]  /*0020*/  LDCU UR8, c[0x0][0x360] ;  /* 0x00006c00ff0877ac */ /* 0x000e220008000800 */
[----:B------:R-:W-:Y:S01]  /*0030*/  IMAD.MOV.U32 R4, RZ, RZ, -0x80000000 ;  /* 0x80000000ff047424 */ /* 0x000fe200078e00ff */
[----:B------:R-:W0:Y:S01]  /*0040*/  S2R R9, SR_CTAID.X ;  /* 0x0000000000097919 */ /* 0x000e220000002500 */
[----:B------:R-:W1:Y:S01]  /*0050*/  LDCU UR4, c[0x0][0x390] ;  /* 0x00007200ff0477ac */ /* 0x000e620008000800 */
[----:B------:R-:W2:Y:S01]  /*0060*/  LDCU.64 UR6, c[0x0][0x358] ;  /* 0x00006b00ff0677ac */ /* 0x000ea20008000a00 */
[----:B0-----:R-:W-:-:S05]  /*0070*/  IMAD R5, R9, UR8, R6 ;  /* 0x0000000809057c24 */ /* 0x001fca000f8e0206 */
[----:B-1----:R-:W-:-:S13]  /*0080*/  ISETP.GE.AND P0, PT, R5, UR4, PT ;  /* 0x0000000405007c0c */ /* 0x002fda000bf06270 */
[----:B------:R-:W0:Y:S02]  /*0090*/  @!P0 LDC.64 R2, c[0x0][0x380] ;  /* 0x0000e000ff028b82 */ /* 0x000e240000000a00 */
[----:B0-----:R-:W-:-:S05]  /*00a0*/  @!P0 IMAD.WIDE R2, R5, 0x4, R2 ;  /* 0x0000000405028825 */ /* 0x001fca00078e0202 */
[----:B--2---:R-:W2:Y:S01]  /*00b0*/  @!P0 LDG.E R4, desc[UR6][R2.64] ;  /* 0x0000000602048981 */ /* 0x004ea2000c1e1900 */
[----:B------:R-:W0:Y:S01]  /*00c0*/  S2UR UR5, SR_CgaCtaId ;  /* 0x00000000000579c3 */ /* 0x000e220000008800 */
[----:B------:R-:W-:Y:S01]  /*00d0*/  IMAD.U32 R0, RZ, RZ, UR8 ;  /* 0x00000008ff007e24 */ /* 0x000fe2000f8e00ff */
[----:B------:R-:W-:Y:S01]  /*00e0*/  UMOV UR4, 0x400 ;  /* 0x0000040000047882 */ /* 0x000fe20000000000 */
[----:B------:R-:W-:-:S03]  /*00f0*/  ISETP.NE.AND P1, PT, R6, RZ, PT ;  /* 0x000000ff0600720c */ /* 0x000fc60003f25270 */
[----:B------:R-:W-:Y:S01]  /*0100*/  ISETP.GE.U32.AND P0, PT, R0, 0x2, PT ;  /* 0x000000020000780c */ /* 0x000fe20003f06070 */
[----:B0-----:R-:W-:-:S06]  /*0110*/  ULEA UR4, UR5, UR4, 0x18 ;  /* 0x0000000405047291 */ /* 0x001fcc000f8ec0ff */
[----:B------:R-:W-:-:S05]  /*0120*/  LEA R7, R6, UR4, 0x2 ;  /* 0x0000000406077c11 */ /* 0x000fca000f8e10ff */
[----:B--2---:R0:W-:Y:S01]  /*0130*/  STS [R7], R4 ;  /* 0x0000000407007388 */ /* 0x0041e20000000800 */
[----:B------:R-:W-:Y:S06]  /*0140*/  BAR.SYNC.DEFER_BLOCKING 0x0 ;  /* 0x0000000000007b1d */ /* 0x000fec0000010000 */
[----:B------:R-:W-:Y:S05]  /*0150*/  @!P0 BRA `(.L_x_14) ;  /* 0x00000000003c8947 */ /* 0x000fea0003800000 */
[----:B------:R-:W1:Y:S01]  /*0160*/  LDCU UR4, c[0x0][0x390] ;  /* 0x00007200ff0477ac */ /* 0x000e620008000800 */
[----:B------:R-:W-:Y:S01]  /*0170*/  NOP ;  /* 0x0000000000007918 */ /* 0x000fe20000000000 */
.L_x_15:
[----:B0-----:R-:W-:-:S05]  /*0180*/  SHF.R.U32.HI R4, RZ, 0x1, R0 ;  /* 0x00000001ff047819 */ /* 0x001fca0000011600 */
[----:B------:R-:W-:-:S05]  /*0190*/  IMAD.IADD R2, R5, 0x1, R4 ;  /* 0x0000000105027824 */ /* 0x000fca00078e0204 */
[----:B-1----:R-:W-:-:S04]  /*01a0*/  ISETP.GE.AND P0, PT, R2, UR4, PT ;  /* 0x0000000402007c0c */ /* 0x002fc8000bf06270 */
[----:B------:R-:W-:-:S13]  /*01b0*/  ISETP.GE.U32.OR P0, PT, R6, R4, P0 ;  /* 0x000000040600720c */ /* 0x000fda0000706470 */
[----:B------:R-:W-:Y:S01]  /*01c0*/  @!P0 IMAD R3, R4, 0x4, R7 ;  /* 0x0000000404038824 */ /* 0x000fe200078e0207 */
[----:B------:R-:W-:Y:S05]  /*01d0*/  @!P0 LDS R2, [R7] ;  /* 0x0000000007028984 */ /* 0x000fea0000000800 */
[----:B------:R-:W0:Y:S02]  /*01e0*/  @!P0 LDS R3, [R3] ;  /* 0x0000000003038984 */ /* 0x000e240000000800 */
[----:B0-----:R-:W-:-:S05]  /*01f0*/  @!P0 VIMNMX R2, PT, PT, R2, R3, !PT ;  /* 0x0000000302028248 */ /* 0x001fca0007fe0100 */
[----:B------:R2:W-:Y:S01]  /*0200*/  @!P0 STS [R7], R2 ;  /* 0x0000000207008388 */ /* 0x0005e20000000800 */
[----:B------:R-:W-:Y:S01]  /*0210*/  BAR.SYNC.DEFER_BLOCKING 0x0 ;  /* 0x0000000000007b1d */ /* 0x000fe20000010000 */
[----:B------:R-:W-:Y:S01]  /*0220*/  ISETP.GT.U32.AND P0, PT, R0, 0x3, PT ;  /* 0x000000030000780c */ /* 0x000fe20003f04070 */
[----:B------:R-:W-:-:S12]  /*0230*/  IMAD.MOV.U32 R0, RZ, RZ, R4 ;  /* 0x000000ffff007224 */ /* 0x000fd800078e0004 */
[----:B--2---:R-:W-:Y:S05]  /*0240*/  @P0 BRA `(.L_x_15) ;  /* 0xfffffffc00cc0947 */ /* 0x004fea000383ffff */
.L_x_14:
[----:B------:R-:W-:Y:S05]  /*0250*/  @P1 EXIT ;  /* 0x000000000000194d */ /* 0x000fea0003800000 */
[----:B------:R-:W1:Y:S01]  /*0260*/  S2UR UR5, SR_CgaCtaId ;  /* 0x00000000000579c3 */ /* 0x000e620000008800 */
[----:B------:R-:W-:-:S07]  /*0270*/  UMOV UR4, 0x400 ;  /* 0x0000040000047882 */ /* 0x000fce0000000000 */
[----:B------:R-:W2:Y:S01]  /*0280*/  LDC.64 R2, c[0x0][0x388] ;  /* 0x0000e200ff027b82 */ /* 0x000ea20000000a00 */
[----:B-1----:R-:W-:Y:S01]  /*0290*/  ULEA UR4, UR5, UR4, 0x18 ;  /* 0x0000000405047291 */ /* 0x002fe2000f8ec0ff */
[----:B--2---:R-:W-:-:S08]  /*02a0*/  IMAD.WIDE.U32 R2, R9, 0x4, R2 ;  /* 0x0000000409027825 */ /* 0x004fd000078e0002 */
[----:B------:R-:W1:Y:S04]  /*02b0*/  LDS R5, [UR4] ;  /* 0x00000004ff057984 */ /* 0x000e680008000800 */
[----:B-1----:R-:W-:Y:S01]  /*02c0*/  STG.E desc[UR6][R2.64], R5 ;  /* 0x0000000502007986 */ /* 0x002fe2000c101906 */
[----:B------:R-:W-:Y:S05]  /*02d0*/  EXIT ;  /* 0x000000000000794d */ /* 0x000fea0003800000 */
.L_x_16:
        /* <DEDUP_REMOVED lines=10> */
.L_x_18:


//--------------------- .nv.shared._Z15countSortKernelPiS_ii --------------------------
	.section	.nv.shared._Z15countSortKernelPiS_ii,"aw",@nobits
	.sectionflags	@""
	.align	16
.nv.shared._Z15countSortKernelPiS_ii:
	.zero		1072


//--------------------- .nv.shared.reserved.0     --------------------------
	.section	.nv.shared.reserved.0,"aw",@nobits
	.weak		__nv_reservedSMEM_offset_0_alias
	.size		__nv_reservedSMEM_offset_0_alias, 0, 64
	.other		__nv_reservedSMEM_offset_0_alias,@"STO_CUDA_RESERVED_SHARED STV_DEFAULT"
__nv_reservedSMEM_offset_0_alias:
	.zero		0
	.zero		64


//--------------------- .nv.shared._Z13findMaxKernelPiS_i --------------------------
	.section	.nv.shared._Z13findMaxKernelPiS_i,"aw",@nobits
	.sectionflags	@""
	.align	16
	.zero		1024


//--------------------- .nv.constant0._Z15countSortKernelPiS_ii --------------------------
	.section	.nv.constant0._Z15countSortKernelPiS_ii,"a",@progbits
	.sectionflags	@""
	.align	4
.nv.constant0._Z15countSortKernelPiS_ii:
	.zero		920


//--------------------- .nv.constant0._Z13findMaxKernelPiS_i --------------------------
	.section	.nv.constant0._Z13findMaxKernelPiS_i,"a",@progbits
	.sectionflags	@""
	.align	4
.nv.constant0._Z13findMaxKernelPiS_i:
	.zero		916


//--------------------- SYMBOLS --------------------------

	.type		.nv.reservedSmem.offset0,@object
	.size		.nv.reservedSmem.offset0,0x4
	.type		.nv.reservedSmem.cap,@object
	.size		.nv.reservedSmem.cap,0x4
